	.target	sm_100a

	.elftype	@"ET_EXEC"


//--------------------- .note.nv.tkinfo           --------------------------
	.section	.note.nv.tkinfo,"",@"SHT_NOTE"
	.sectionflags	@"SHF_NOTE_NV_TKINFO"
	.tkinfo
        /*0018*/ 	.word	0x00000002
        /*0030*/ 	.string	""
        /*0030*/ 	.string	"ptxas"
        /*0030*/ 	.string	"Cuda compilation tools, release 13.0, V13.0.88"
        /*0030*/ 	.string	"Build cuda_13.0.r13.0/compiler.36424714_0"
        /*0030*/ 	.string	"-arch sm_100a -m 64 "



//--------------------- .note.nv.cuinfo           --------------------------
	.section	.note.nv.cuinfo,"",@"SHT_NOTE"
	.sectionflags	@"SHF_NOTE_NV_CUINFO"
        /*0018*/ 	.short	0x0002
        /*001a*/ 	.short	0x0064
        /*001c*/ 	.short	0x0082
	.zero		2


//--------------------- .nv.info                  --------------------------
	.section	.nv.info,"",@"SHT_CUDA_INFO"
	.align	4


	//----- nvinfo : EIATTR_REGCOUNT
	.align		4
        /*0000*/ 	.byte	0x04, 0x2f
        /*0002*/ 	.short	(.L_20 - .L_19)
	.align		4
.L_19:
        /*0004*/ 	.word	index@(_ZN7cutlass13device_kernelINS_4gemm6kernel13GemmUniversalIN4cute5tupleIJiiiiEEENS1_10collective13CollectiveMmaINS1_35MainloopSm100TmaUmmaWarpSpecializedILi3ELi2ELi2ENS5_IJNS4_1CILi1EEESB_SB_EEEEENS5_IJNSA_ILi128EEENSA_ILi256EEENSA_ILi64EEEEEENS_12float_e5m2_tENS5_IJlSB_lEEESI_SJ_NS4_8TiledMMAINS4_8MMA_AtomIJNS4_10MMA_TraitsINS4_19SM100_MMA_F8F6F4_SSEJSI_SI_fSE_SF_NS4_17integral_constantINS4_4UMMA5MajorELSQ_0EEESR_NSO_INSP_7ScaleInELSS_0EEEST_EEEEEENS4_6LayoutISC_NS5_IJNSA_ILi0EEESX_SX_EEEEENS5_IJNS4_10UnderscoreES10_S10_EEEEENS4_13SM90_TMA_LOADENS4_14ComposedLayoutINS4_7SwizzleILi2ELi4ELi3EEENS4_18smem_ptr_flag_bitsILi8EEENSW_INS5_IJNSA_ILi8EEESG_EEENS5_IJSG_SB_EEEEEEEvNS4_8identityES13_S1D_vS1E_EENS_8epilogue10collective18CollectiveEpilogueINS1G_23Sm100TmaWarpSpecializedILi4ELi2ELi64ELb0ELb0EEEJSH_NS5_IJNSW_ISE_SB_EENSW_ISG_SB_EEEEESI_SJ_SI_SJ_NS1G_6fusion15FusionCallbacksIS1K_NS1O_17LinearCombinationISI_fSI_fLNS_15FloatRoundStyleE2EEESH_S1N_JEEENS4_5SM1004TMEM4LOAD26SM100_TMEM_LOAD_32dp32b64xES13_S1D_NS4_39AutoVectorizingCopyWithAssumedAlignmentILi128EEENS4_14SM90_TMA_STOREES1D_S1Z_S1Z_EEEvvEEEEvNT_6ParamsE)
        /*0008*/ 	.word	0x000000e0


	//----- nvinfo : EIATTR_FRAME_SIZE
	.align		4
.L_20:
        /*000c*/ 	.byte	0x04, 0x11
        /*000e*/ 	.short	(.L_22 - .L_21)
	.align		4
.L_21:
        /*0010*/ 	.word	index@($__internal_2_$__cuda_sm10x_tcgen05_guardrail_trap_unallocated_columns_being_dealloced)
        /*0014*/ 	.word	0x00000000


	//----- nvinfo : EIATTR_FRAME_SIZE
	.align		4
.L_22:
        /*0018*/ 	.byte	0x04, 0x11
        /*001a*/ 	.short	(.L_24 - .L_23)
	.align		4
.L_23:
        /*001c*/ 	.word	index@($__internal_1_$__cuda_sm10x_tcgen05_guardrail_trap_phase_invalid_during_alloc)
        /*0020*/ 	.word	0x00000000


	//----- nvinfo : EIATTR_FRAME_SIZE
	.align		4
.L_24:
        /*0024*/ 	.byte	0x04, 0x11
        /*0026*/ 	.short	(.L_26 - .L_25)
	.align		4
.L_25:
        /*0028*/ 	.word	index@($__internal_0_$__cuda_sm10x_tcgen05_guardrail_trap_col_being_dealloced_not_returned_by_alloc)
        /*002c*/ 	.word	0x00000000


	//----- nvinfo : EIATTR_FRAME_SIZE
	.align		4
.L_26:
        /*0030*/ 	.byte	0x04, 0x11
        /*0032*/ 	.short	(.L_28 - .L_27)
	.align		4
.L_27:
        /*0034*/ 	.word	index@(_ZN7cutlass13device_kernelINS_4gemm6kernel13GemmUniversalIN4cute5tupleIJiiiiEEENS1_10collective13CollectiveMmaINS1_35MainloopSm100TmaUmmaWarpSpecializedILi3ELi2ELi2ENS5_IJNS4_1CILi1EEESB_SB_EEEEENS5_IJNSA_ILi128EEENSA_ILi256EEENSA_ILi64EEEEEENS_12float_e5m2_tENS5_IJlSB_lEEESI_SJ_NS4_8TiledMMAINS4_8MMA_AtomIJNS4_10MMA_TraitsINS4_19SM100_MMA_F8F6F4_SSEJSI_SI_fSE_SF_NS4_17integral_constantINS4_4UMMA5MajorELSQ_0EEESR_NSO_INSP_7ScaleInELSS_0EEEST_EEEEEENS4_6LayoutISC_NS5_IJNSA_ILi0EEESX_SX_EEEEENS5_IJNS4_10UnderscoreES10_S10_EEEEENS4_13SM90_TMA_LOADENS4_14ComposedLayoutINS4_7SwizzleILi2ELi4ELi3EEENS4_18smem_ptr_flag_bitsILi8EEENSW_INS5_IJNSA_ILi8EEESG_EEENS5_IJSG_SB_EEEEEEEvNS4_8identityES13_S1D_vS1E_EENS_8epilogue10collective18CollectiveEpilogueINS1G_23Sm100TmaWarpSpecializedILi4ELi2ELi64ELb0ELb0EEEJSH_NS5_IJNSW_ISE_SB_EENSW_ISG_SB_EEEEESI_SJ_SI_SJ_NS1G_6fusion15FusionCallbacksIS1K_NS1O_17LinearCombinationISI_fSI_fLNS_15FloatRoundStyleE2EEESH_S1N_JEEENS4_5SM1004TMEM4LOAD26SM100_TMEM_LOAD_32dp32b64xES13_S1D_NS4_39AutoVectorizingCopyWithAssumedAlignmentILi128EEENS4_14SM90_TMA_STOREES1D_S1Z_S1Z_EEEvvEEEEvNT_6ParamsE)
        /*0038*/ 	.word	0x00000000


	//----- nvinfo : EIATTR_MIN_STACK_SIZE
	.align		4
.L_28:
        /*003c*/ 	.byte	0x04, 0x12
        /*003e*/ 	.short	(.L_30 - .L_29)
	.align		4
.L_29:
        /*0040*/ 	.word	index@(_ZN7cutlass13device_kernelINS_4gemm6kernel13GemmUniversalIN4cute5tupleIJiiiiEEENS1_10collective13CollectiveMmaINS1_35MainloopSm100TmaUmmaWarpSpecializedILi3ELi2ELi2ENS5_IJNS4_1CILi1EEESB_SB_EEEEENS5_IJNSA_ILi128EEENSA_ILi256EEENSA_ILi64EEEEEENS_12float_e5m2_tENS5_IJlSB_lEEESI_SJ_NS4_8TiledMMAINS4_8MMA_AtomIJNS4_10MMA_TraitsINS4_19SM100_MMA_F8F6F4_SSEJSI_SI_fSE_SF_NS4_17integral_constantINS4_4UMMA5MajorELSQ_0EEESR_NSO_INSP_7ScaleInELSS_0EEEST_EEEEEENS4_6LayoutISC_NS5_IJNSA_ILi0EEESX_SX_EEEEENS5_IJNS4_10UnderscoreES10_S10_EEEEENS4_13SM90_TMA_LOADENS4_14ComposedLayoutINS4_7SwizzleILi2ELi4ELi3EEENS4_18smem_ptr_flag_bitsILi8EEENSW_INS5_IJNSA_ILi8EEESG_EEENS5_IJSG_SB_EEEEEEEvNS4_8identityES13_S1D_vS1E_EENS_8epilogue10collective18CollectiveEpilogueINS1G_23Sm100TmaWarpSpecializedILi4ELi2ELi64ELb0ELb0EEEJSH_NS5_IJNSW_ISE_SB_EENSW_ISG_SB_EEEEESI_SJ_SI_SJ_NS1G_6fusion15FusionCallbacksIS1K_NS1O_17LinearCombinationISI_fSI_fLNS_15FloatRoundStyleE2EEESH_S1N_JEEENS4_5SM1004TMEM4LOAD26SM100_TMEM_LOAD_32dp32b64xES13_S1D_NS4_39AutoVectorizingCopyWithAssumedAlignmentILi128EEENS4_14SM90_TMA_STOREES1D_S1Z_S1Z_EEEvvEEEEvNT_6ParamsE)
        /*0044*/ 	.word	0x00000000
.L_30:


//--------------------- .nv.compat                --------------------------
	.section	.nv.compat,"",@"SHT_CUDA_COMPAT_INFO"
	.align	4
        /*0000*/ 	.byte	0x02, 0x09, 0x01, 0x00, 0x02, 0x02, 0x02, 0x00, 0x02, 0x05, 0x05, 0x00, 0x03, 0x07, 0x01, 0x01
        /*0010*/ 	.byte	0x02, 0x03, 0x01, 0x00, 0x02, 0x06, 0x01, 0x00, 0x04, 0x0b, 0x08, 0x00, 0x09, 0x00, 0x00, 0x00
        /*0020*/ 	.byte	0x00, 0x00, 0x00, 0x00


//--------------------- .nv.info._ZN7cutlass13device_kernelINS_4gemm6kernel13GemmUniversalIN4cute5tupleIJiiiiEEENS1_10collective13CollectiveMmaINS1_35MainloopSm100TmaUmmaWarpSpecializedILi3ELi2ELi2ENS5_IJNS4_1CILi1EEESB_SB_EEEEENS5_IJNSA_ILi128EEENSA_ILi256EEENSA_ILi64EEEEEENS_12float_e5m2_tENS5_IJlSB_lEEESI_SJ_NS4_8TiledMMAINS4_8MMA_AtomIJNS4_10MMA_TraitsINS4_19SM100_MMA_F8F6F4_SSEJSI_SI_fSE_SF_NS4_17integral_constantINS4_4UMMA5MajorELSQ_0EEESR_NSO_INSP_7ScaleInELSS_0EEEST_EEEEEENS4_6LayoutISC_NS5_IJNSA_ILi0EEESX_SX_EEEEENS5_IJNS4_10UnderscoreES10_S10_EEEEENS4_13SM90_TMA_LOADENS4_14ComposedLayoutINS4_7SwizzleILi2ELi4ELi3EEENS4_18smem_ptr_flag_bitsILi8EEENSW_INS5_IJNSA_ILi8EEESG_EEENS5_IJSG_SB_EEEEEEEvNS4_8identityES13_S1D_vS1E_EENS_8epilogue10collective18CollectiveEpilogueINS1G_23Sm100TmaWarpSpecializedILi4ELi2ELi64ELb0ELb0EEEJSH_NS5_IJNSW_ISE_SB_EENSW_ISG_SB_EEEEESI_SJ_SI_SJ_NS1G_6fusion15FusionCallbacksIS1K_NS1O_17LinearCombinationISI_fSI_fLNS_15FloatRoundStyleE2EEESH_S1N_JEEENS4_5SM1004TMEM4LOAD26SM100_TMEM_LOAD_32dp32b64xES13_S1D_NS4_39AutoVectorizingCopyWithAssumedAlignmentILi128EEENS4_14SM90_TMA_STOREES1D_S1Z_S1Z_EEEvvEEEEvNT_6ParamsE --------------------------
	.section	.nv.info._ZN7cutlass13device_kernelINS_4gemm6kernel13GemmUniversalIN4cute5tupleIJiiiiEEENS1_10collective13CollectiveMmaINS1_35MainloopSm100TmaUmmaWarpSpecializedILi3ELi2ELi2ENS5_IJNS4_1CILi1EEESB_SB_EEEEENS5_IJNSA_ILi128EEENSA_ILi256EEENSA_ILi64EEEEEENS_12float_e5m2_tENS5_IJlSB_lEEESI_SJ_NS4_8TiledMMAINS4_8MMA_AtomIJNS4_10MMA_TraitsINS4_19SM100_MMA_F8F6F4_SSEJSI_SI_fSE_SF_NS4_17integral_constantINS4_4UMMA5MajorELSQ_0EEESR_NSO_INSP_7ScaleInELSS_0EEEST_EEEEEENS4_6LayoutISC_NS5_IJNSA_ILi0EEESX_SX_EEEEENS5_IJNS4_10UnderscoreES10_S10_EEEEENS4_13SM90_TMA_LOADENS4_14ComposedLayoutINS4_7SwizzleILi2ELi4ELi3EEENS4_18smem_ptr_flag_bitsILi8EEENSW_INS5_IJNSA_ILi8EEESG_EEENS5_IJSG_SB_EEEEEEEvNS4_8identityES13_S1D_vS1E_EENS_8epilogue10collective18CollectiveEpilogueINS1G_23Sm100TmaWarpSpecializedILi4ELi2ELi64ELb0ELb0EEEJSH_NS5_IJNSW_ISE_SB_EENSW_ISG_SB_EEEEESI_SJ_SI_SJ_NS1G_6fusion15FusionCallbacksIS1K_NS1O_17LinearCombinationISI_fSI_fLNS_15FloatRoundStyleE2EEESH_S1N_JEEENS4_5SM1004TMEM4LOAD26SM100_TMEM_LOAD_32dp32b64xES13_S1D_NS4_39AutoVectorizingCopyWithAssumedAlignmentILi128EEENS4_14SM90_TMA_STOREES1D_S1Z_S1Z_EEEvvEEEEvNT_6ParamsE,"",@"SHT_CUDA_INFO"
	.sectionflags	@""
	.align	4


	//----- nvinfo : EIATTR_CUDA_API_VERSION
	.align		4
        /*0000*/ 	.byte	0x04, 0x37
        /*0002*/ 	.short	(.L_32 - .L_31)
.L_31:
        /*0004*/ 	.word	0x00000082


	//----- nvinfo : EIATTR_KPARAM_INFO
	.align		4
.L_32:
        /*0008*/ 	.byte	0x04, 0x17
        /*000a*/ 	.short	(.L_34 - .L_33)
.L_33:
        /*000c*/ 	.word	0x00000000
        /*0010*/ 	.short	0x0000
        /*0012*/ 	.short	0x0000
        /*0014*/ 	.byte	0x00, 0xf0, 0x01, 0x20


	//----- nvinfo : EIATTR_AT_ENTRY_FRAGMENTS
	.align		4
.L_34:
        /*0018*/ 	.byte	0x04, 0x4f
        /*001a*/ 	.short	(.L_36 - .L_35)


	//   ....[0]....
.L_35:
        /*001c*/ 	.word	0x00000006


	//----- nvinfo : EIATTR_RESERVED_SMEM_USED
	.align		4
.L_36:
        /*0020*/ 	.byte	0x01, 0x41
	.zero		2


	//----- nvinfo : EIATTR_SPARSE_MMA_MASK
	.align		4
        /*0024*/ 	.byte	0x03, 0x50
        /*0026*/ 	.short	0x0000


	//----- nvinfo : EIATTR_TCGEN05_1CTA_USED
	.align		4
        /*0028*/ 	.byte	0x01, 0x51
	.zero		2


	//----- nvinfo : EIATTR_MAXREG_COUNT
	.align		4
        /*002c*/ 	.byte	0x03, 0x1b
        /*002e*/ 	.short	0x00ff


	//----- nvinfo : EIATTR_NUM_BARRIERS
	.align		4
        /*0030*/ 	.byte	0x02, 0x4c
        /*0032*/ 	.byte	0x07
	.zero		1


	//----- nvinfo : EIATTR_EXTERNS
	.align		4
        /*0034*/ 	.byte	0x04, 0x0f
        /*0036*/ 	.short	(.L_38 - .L_37)


	//   ....[0]....
	.align		4
.L_37:
        /*0038*/ 	.word	index@(__assertfail)


	//----- nvinfo : EIATTR_MERCURY_ISA_VERSION
	.align		4
.L_38:
        /*003c*/ 	.byte	0x03, 0x5f
        /*003e*/ 	.short	0x0101


	//----- nvinfo : EIATTR_INT_WARP_WIDE_INSTR_OFFSETS
	.align		4
        /*0040*/ 	.byte	0x04, 0x31
        /*0042*/ 	.short	(.L_40 - .L_39)


	//   ....[0]....
.L_39:
        /*0044*/ 	.word	0x00001d80


	//   ....[1]....
        /*0048*/ 	.word	0x00003540


	//   ....[2]....
        /*004c*/ 	.word	0x00003560


	//   ....[3]....
        /*0050*/ 	.word	0x00003590


	//   ....[4]....
        /*0054*/ 	.word	0x00003ed0


	//   ....[5]....
        /*0058*/ 	.word	0x00003f40


	//   ....[6]....
        /*005c*/ 	.word	0x00004020


	//   ....[7]....
        /*0060*/ 	.word	0x000040a0


	//   ....[8]....
        /*0064*/ 	.word	0x000041b0


	//   ....[9]....
        /*0068*/ 	.word	0x00004240


	//   ....[10]....
        /*006c*/ 	.word	0x00004420


	//   ....[11]....
        /*0070*/ 	.word	0x00004580


	//----- nvinfo : EIATTR_COOP_GROUP_MASK_REGIDS
	.align		4
.L_40:
        /*0074*/ 	.byte	0x04, 0x29
        /*0076*/ 	.short	(.L_42 - .L_41)


	//   ....[0]....
.L_41:
        /*0078*/ 	.word	0xffffffff


	//   ....[1]....
        /*007c*/ 	.word	0xffffffff


	//   ....[2]....
        /*0080*/ 	.word	0xffffffff


	//   ....[3]....
        /*0084*/ 	.word	0xffffffff


	//   ....[4]....
        /*0088*/ 	.word	0xffffffff


	//   ....[5]....
        /*008c*/ 	.word	0xffffffff


	//   ....[6]....
        /*0090*/ 	.word	0xffffffff


	//   ....[7]....
        /*0094*/ 	.word	0xffffffff


	//   ....[8]....
        /*0098*/ 	.word	0xffffffff


	//   ....[9]....
        /*009c*/ 	.word	0xffffffff


	//   ....[10]....
        /*00a0*/ 	.word	0xffffffff


	//   ....[11]....
        /*00a4*/ 	.word	0xffffffff


	//   ....[12]....
        /*00a8*/ 	.word	0xffffffff


	//----- nvinfo : EIATTR_COOP_GROUP_INSTR_OFFSETS
	.align		4
.L_42:
        /*00ac*/ 	.byte	0x04, 0x28
        /*00ae*/ 	.short	(.L_44 - .L_43)


	//   ....[0]....
.L_43:
        /*00b0*/ 	.word	0x00000090


	//   ....[1]....
        /*00b4*/ 	.word	0x000004d0


	//   ....[2]....
        /*00b8*/ 	.word	0x00000620


	//   ....[3]....
        /*00bc*/ 	.word	0x000007c0


	//   ....[4]....
        /*00c0*/ 	.word	0x000008c0


	//   ....[5]....
        /*00c4*/ 	.word	0x00000a30


	//   ....[6]....
        /*00c8*/ 	.word	0x00000b90


	//   ....[7]....
        /*00cc*/ 	.word	0x00001c60


	//   ....[8]....
        /*00d0*/ 	.word	0x000029b0


	//   ....[9]....
        /*00d4*/ 	.word	0x00002bc0


	//   ....[10]....
        /*00d8*/ 	.word	0x00002bf0


	//   ....[11]....
        /*00dc*/ 	.word	0x00003420


	//   ....[12]....
        /*00e0*/ 	.word	0x00003650


	//----- nvinfo : EIATTR_VRC_CTA_INIT_COUNT
	.align		4
.L_44:
        /*00e4*/ 	.byte	0x02, 0x4a
        /*00e6*/ 	.byte	0x80
	.zero		1


	//----- nvinfo : EIATTR_SYSCALL_OFFSETS
	.align		4
        /*00e8*/ 	.byte	0x04, 0x46
        /*00ea*/ 	.short	(.L_46 - .L_45)


	//   ....[0]....
.L_45:
        /*00ec*/ 	.word	0x00004ff0


	//   ....[1]....
        /*00f0*/ 	.word	0x00005130


	//   ....[2]....
        /*00f4*/ 	.word	0x00005990


	//   ....[3]....
        /*00f8*/ 	.word	0x00006fb0


	//   ....[4]....
        /*00fc*/ 	.word	0x00008560


	//   ....[5]....
        /*0100*/ 	.word	0x00009b30


	//----- nvinfo : EIATTR_MBARRIER_INSTR_OFFSETS
	.align		4
.L_46:
        /*0104*/ 	.byte	0x04, 0x39
        /*0106*/ 	.short	(.L_48 - .L_47)


	//   ....[0]....
.L_47:
        /*0108*/ 	.word	0x000005b0
        /*010c*/ 	.word	0x000000ff
        /*0110*/ 	.word	0x00000000
        /*0114*/ 	.short	0x0100
        /*0116*/ 	.byte	0x05
	.zero		1


	//   ....[1]....
        /*0118*/ 	.word	0x000005c0
        /*011c*/ 	.word	0x000000ff
        /*0120*/ 	.word	0x00000018
        /*0124*/ 	.short	0x0100
        /*0126*/ 	.byte	0x05
	.zero		1


	//   ....[2]....
        /*0128*/ 	.word	0x000005d0
        /*012c*/ 	.word	0x000000ff
        /*0130*/ 	.word	0x00000008
        /*0134*/ 	.short	0x0100
        /*0136*/ 	.byte	0x05
	.zero		1


	//   ....[3]....
        /*0138*/ 	.word	0x000005e0
        /*013c*/ 	.word	0x000000ff
        /*0140*/ 	.word	0x00000020
        /*0144*/ 	.short	0x0100
        /*0146*/ 	.byte	0x05
	.zero		1


	//   ....[4]....
        /*0148*/ 	.word	0x000005f0
        /*014c*/ 	.word	0x000000ff
        /*0150*/ 	.word	0x00000010
        /*0154*/ 	.short	0x0100
        /*0156*/ 	.byte	0x05
	.zero		1


	//   ....[5]....
        /*0158*/ 	.word	0x00000600
        /*015c*/ 	.word	0x000000ff
        /*0160*/ 	.word	0x00000028
        /*0164*/ 	.short	0x0100
        /*0166*/ 	.byte	0x05
	.zero		1


	//   ....[6]....
        /*0168*/ 	.word	0x00000730
        /*016c*/ 	.word	0x000000ff
        /*0170*/ 	.word	0x00000030
        /*0174*/ 	.short	0x0100
        /*0176*/ 	.byte	0x07
	.zero		1


	//   ....[7]....
        /*0178*/ 	.word	0x00000740
        /*017c*/ 	.word	0x000000ff
        /*0180*/ 	.word	0x00000050
        /*0184*/ 	.short	0x0100
        /*0186*/ 	.byte	0x07
	.zero		1


	//   ....[8]....
        /*0188*/ 	.word	0x00000750
        /*018c*/ 	.word	0x000000ff
        /*0190*/ 	.word	0x00000038
        /*0194*/ 	.short	0x0100
        /*0196*/ 	.byte	0x07
	.zero		1


	//   ....[9]....
        /*0198*/ 	.word	0x00000760
        /*019c*/ 	.word	0x000000ff
        /*01a0*/ 	.word	0x00000058
        /*01a4*/ 	.short	0x0100
        /*01a6*/ 	.byte	0x07
	.zero		1


	//   ....[10]....
        /*01a8*/ 	.word	0x00000770
        /*01ac*/ 	.word	0x000000ff
        /*01b0*/ 	.word	0x00000040
        /*01b4*/ 	.short	0x0100
        /*01b6*/ 	.byte	0x07
	.zero		1


	//   ....[11]....
        /*01b8*/ 	.word	0x00000780
        /*01bc*/ 	.word	0x000000ff
        /*01c0*/ 	.word	0x00000060
        /*01c4*/ 	.short	0x0100
        /*01c6*/ 	.byte	0x07
	.zero		1


	//   ....[12]....
        /*01c8*/ 	.word	0x00000790
        /*01cc*/ 	.word	0x000000ff
        /*01d0*/ 	.word	0x00000048
        /*01d4*/ 	.short	0x0100
        /*01d6*/ 	.byte	0x07
	.zero		1


	//   ....[13]....
        /*01d8*/ 	.word	0x000007a0
        /*01dc*/ 	.word	0x000000ff
        /*01e0*/ 	.word	0x00000068
        /*01e4*/ 	.short	0x0100
        /*01e6*/ 	.byte	0x07
	.zero		1


	//   ....[14]....
        /*01e8*/ 	.word	0x00000890
        /*01ec*/ 	.word	0x000000ff
        /*01f0*/ 	.word	0x00000070
        /*01f4*/ 	.short	0x0100
        /*01f6*/ 	.byte	0x05
	.zero		1


	//   ....[15]....
        /*01f8*/ 	.word	0x000008a0
        /*01fc*/ 	.word	0x000000ff
        /*0200*/ 	.word	0x00000078
        /*0204*/ 	.short	0x0100
        /*0206*/ 	.byte	0x05
	.zero		1


	//   ....[16]....
        /*0208*/ 	.word	0x000009e0
        /*020c*/ 	.word	0x000000ff
        /*0210*/ 	.word	0x00000080
        /*0214*/ 	.short	0x0100
        /*0216*/ 	.byte	0x05
	.zero		1


	//   ....[17]....
        /*0218*/ 	.word	0x000009f0
        /*021c*/ 	.word	0x000000ff
        /*0220*/ 	.word	0x00000090
        /*0224*/ 	.short	0x0100
        /*0226*/ 	.byte	0x05
	.zero		1


	//   ....[18]....
        /*0228*/ 	.word	0x00000a00
        /*022c*/ 	.word	0x000000ff
        /*0230*/ 	.word	0x00000088
        /*0234*/ 	.short	0x0100
        /*0236*/ 	.byte	0x05
	.zero		1


	//   ....[19]....
        /*0238*/ 	.word	0x00000a10
        /*023c*/ 	.word	0x000000ff
        /*0240*/ 	.word	0x00000098
        /*0244*/ 	.short	0x0100
        /*0246*/ 	.byte	0x05
	.zero		1


	//   ....[20]....
        /*0248*/ 	.word	0x00000b40
        /*024c*/ 	.word	0x000000ff
        /*0250*/ 	.word	0x000000a0
        /*0254*/ 	.short	0x0100
        /*0256*/ 	.byte	0x07
	.zero		1


	//   ....[21]....
        /*0258*/ 	.word	0x00000b50
        /*025c*/ 	.word	0x000000ff
        /*0260*/ 	.word	0x000000b0
        /*0264*/ 	.short	0x0100
        /*0266*/ 	.byte	0x07
	.zero		1


	//   ....[22]....
        /*0268*/ 	.word	0x00000b60
        /*026c*/ 	.word	0x000000ff
        /*0270*/ 	.word	0x000000a8
        /*0274*/ 	.short	0x0100
        /*0276*/ 	.byte	0x07
	.zero		1


	//   ....[23]....
        /*0278*/ 	.word	0x00000b70
        /*027c*/ 	.word	0x000000ff
        /*0280*/ 	.word	0x000000b8
        /*0284*/ 	.short	0x0100
        /*0286*/ 	.byte	0x07
	.zero		1


	//   ....[24]....
        /*0288*/ 	.word	0x00000c60
        /*028c*/ 	.word	0x000000ff
        /*0290*/ 	.word	0x000000c0
        /*0294*/ 	.short	0x0100
        /*0296*/ 	.byte	0x05
	.zero		1


	//   ....[25]....
        /*0298*/ 	.word	0x00000c70
        /*029c*/ 	.word	0x000000ff
        /*02a0*/ 	.word	0x000000d0
        /*02a4*/ 	.short	0x0100
        /*02a6*/ 	.byte	0x05
	.zero		1


	//   ....[26]....
        /*02a8*/ 	.word	0x00000c80
        /*02ac*/ 	.word	0x000000ff
        /*02b0*/ 	.word	0x000000c8
        /*02b4*/ 	.short	0x0100
        /*02b6*/ 	.byte	0x05
	.zero		1


	//   ....[27]....
        /*02b8*/ 	.word	0x00000c90
        /*02bc*/ 	.word	0x000000ff
        /*02c0*/ 	.word	0x000000d8
        /*02c4*/ 	.short	0x0100
        /*02c6*/ 	.byte	0x05
	.zero		1


	//   ....[28]....
        /*02c8*/ 	.word	0x00001560
        /*02cc*/ 	.word	0x00000003
        /*02d0*/ 	.word	0x000000d0
        /*02d4*/ 	.short	0x010a
        /*02d6*/ 	.byte	0xff
	.zero		1


	//   ....[29]....
        /*02d8*/ 	.word	0x00001590
        /*02dc*/ 	.word	0x00000003
        /*02e0*/ 	.word	0x000000c0
        /*02e4*/ 	.short	0x0101
        /*02e6*/ 	.byte	0xff
	.zero		1


	//   ....[30]....
        /*02e8*/ 	.word	0x00001660
        /*02ec*/ 	.word	0x000000ff
        /*02f0*/ 	.word	0x00000018
        /*02f4*/ 	.short	0x010a
        /*02f6*/ 	.byte	0x08
	.zero		1


	//   ....[31]....
        /*02f8*/ 	.word	0x00001700
        /*02fc*/ 	.word	0x000000ff
        /*0300*/ 	.word	0x00000018
        /*0304*/ 	.short	0x010a
        /*0306*/ 	.byte	0x21
	.zero		1


	//   ....[32]....
        /*0308*/ 	.word	0x00001850
        /*030c*/ 	.word	0x000000ff
        /*0310*/ 	.word	0x00000018
        /*0314*/ 	.short	0x010a
        /*0316*/ 	.byte	0x08
	.zero		1


	//   ....[33]....
        /*0318*/ 	.word	0x00001960
        /*031c*/ 	.word	0x000000ff
        /*0320*/ 	.word	0x00000078
        /*0324*/ 	.short	0x0101
        /*0326*/ 	.byte	0x04
	.zero		1


	//   ....[34]....
        /*0328*/ 	.word	0x00001980
        /*032c*/ 	.word	0x000000ff
        /*0330*/ 	.word	0x00000018
        /*0334*/ 	.short	0x010a
        /*0336*/ 	.byte	0x08
	.zero		1


	//   ....[35]....
        /*0338*/ 	.word	0x00001a00
        /*033c*/ 	.word	0x000000ff
        /*0340*/ 	.word	0x00000018
        /*0344*/ 	.short	0x010a
        /*0346*/ 	.byte	0x11
	.zero		1


	//   ....[36]....
        /*0348*/ 	.word	0x00001b50
        /*034c*/ 	.word	0x000000ff
        /*0350*/ 	.word	0x00000018
        /*0354*/ 	.short	0x010a
        /*0356*/ 	.byte	0x08
	.zero		1


	//   ....[37]....
        /*0358*/ 	.word	0x00001c90
        /*035c*/ 	.word	0x00000002
        /*0360*/ 	.word	0x00000080
        /*0364*/ 	.short	0x010a
        /*0366*/ 	.byte	0xff
	.zero		1


	//   ....[38]....
        /*0368*/ 	.word	0x00001d50
        /*036c*/ 	.word	0x00000002
        /*0370*/ 	.word	0x00000000
        /*0374*/ 	.short	0x0101
        /*0376*/ 	.byte	0xff
	.zero		1


	//   ....[39]....
        /*0378*/ 	.word	0x000022b0
        /*037c*/ 	.word	0x000000ff
        /*0380*/ 	.word	0x00000000
        /*0384*/ 	.short	0x010a
        /*0386*/ 	.byte	0x05
	.zero		1


	//   ....[40]....
        /*0388*/ 	.word	0x00002340
        /*038c*/ 	.word	0x000000ff
        /*0390*/ 	.word	0x00000000
        /*0394*/ 	.short	0x010a
        /*0396*/ 	.byte	0x05
	.zero		1


	//   ....[41]....
        /*0398*/ 	.word	0x000023e0
        /*039c*/ 	.word	0x00000000
        /*03a0*/ 	.word	0x00000000
        /*03a4*/ 	.short	0x010a
        /*03a6*/ 	.byte	0xff
	.zero		1


	//   ....[42]....
        /*03a8*/ 	.word	0x00002500
        /*03ac*/ 	.word	0x00000000
        /*03b0*/ 	.word	0x000000c0
        /*03b4*/ 	.short	0x010a
        /*03b6*/ 	.byte	0xff
	.zero		1


	//   ....[43]....
        /*03b8*/ 	.word	0x00002560
        /*03bc*/ 	.word	0x00000004
        /*03c0*/ 	.word	0x00000000
        /*03c4*/ 	.short	0x0101
        /*03c6*/ 	.byte	0xff
	.zero		1


	//   ....[44]....
        /*03c8*/ 	.word	0x00002580
        /*03cc*/ 	.word	0x000000ff
        /*03d0*/ 	.word	0x00000090
        /*03d4*/ 	.short	0x010a
        /*03d6*/ 	.byte	0x05
	.zero		1


	//   ....[45]....
        /*03d8*/ 	.word	0x000026a0
        /*03dc*/ 	.word	0x00000000
        /*03e0*/ 	.word	0x00000080
        /*03e4*/ 	.short	0x010a
        /*03e6*/ 	.byte	0xff
	.zero		1


	//   ....[46]....
        /*03e8*/ 	.word	0x000027b0
        /*03ec*/ 	.word	0x00000000
        /*03f0*/ 	.word	0x00000000
        /*03f4*/ 	.short	0x0101
        /*03f6*/ 	.byte	0xff
	.zero		1


	//   ....[47]....
        /*03f8*/ 	.word	0x00002840
        /*03fc*/ 	.word	0x000000ff
        /*0400*/ 	.word	0x00000090
        /*0404*/ 	.short	0x0106
        /*0406*/ 	.byte	0x05
	.zero		1


	//   ....[48]....
        /*0408*/ 	.word	0x00002860
        /*040c*/ 	.word	0x000000ff
        /*0410*/ 	.word	0x00000090
        /*0414*/ 	.short	0x010a
        /*0416*/ 	.byte	0x05
	.zero		1


	//   ....[49]....
        /*0418*/ 	.word	0x000028f0
        /*041c*/ 	.word	0x000000ff
        /*0420*/ 	.word	0x00000090
        /*0424*/ 	.short	0x0106
        /*0426*/ 	.byte	0x04
	.zero		1


	//   ....[50]....
        /*0428*/ 	.word	0x00002930
        /*042c*/ 	.word	0x00000000
        /*0430*/ 	.word	0x00000090
        /*0434*/ 	.short	0x010a
        /*0436*/ 	.byte	0xff
	.zero		1


	//   ....[51]....
        /*0438*/ 	.word	0x00002e30
        /*043c*/ 	.word	0x00000000
        /*0440*/ 	.word	0x00000080
        /*0444*/ 	.short	0x010a
        /*0446*/ 	.byte	0xff
	.zero		1


	//   ....[52]....
        /*0448*/ 	.word	0x00002f40
        /*044c*/ 	.word	0x00000003
        /*0450*/ 	.word	0x00000000
        /*0454*/ 	.short	0x0101
        /*0456*/ 	.byte	0xff
	.zero		1


	//   ....[53]....
        /*0458*/ 	.word	0x00002f50
        /*045c*/ 	.word	0x000000ff
        /*0460*/ 	.word	0x00000000
        /*0464*/ 	.short	0x010a
        /*0466*/ 	.byte	0x04
	.zero		1


	//   ....[54]....
        /*0468*/ 	.word	0x00002f70
        /*046c*/ 	.word	0x000000ff
        /*0470*/ 	.word	0x000000b0
        /*0474*/ 	.short	0x010a
        /*0476*/ 	.byte	0x08
	.zero		1


	//   ....[55]....
        /*0478*/ 	.word	0x00003040
        /*047c*/ 	.word	0x000000ff
        /*0480*/ 	.word	0x00000000
        /*0484*/ 	.short	0x010a
        /*0486*/ 	.byte	0x07
	.zero		1


	//   ....[56]....
        /*0488*/ 	.word	0x00003180
        /*048c*/ 	.word	0x000000ff
        /*0490*/ 	.word	0x00000000
        /*0494*/ 	.short	0x010a
        /*0496*/ 	.byte	0x04
	.zero		1


	//   ....[57]....
        /*0498*/ 	.word	0x00003370
        /*049c*/ 	.word	0x000000ff
        /*04a0*/ 	.word	0x00000000
        /*04a4*/ 	.short	0x010a
        /*04a6*/ 	.byte	0x05
	.zero		1


	//   ....[58]....
        /*04a8*/ 	.word	0x00003400
        /*04ac*/ 	.word	0x000000ff
        /*04b0*/ 	.word	0x00000000
        /*04b4*/ 	.short	0x010a
        /*04b6*/ 	.byte	0x07
	.zero		1


	//   ....[59]....
        /*04b8*/ 	.word	0x00003880
        /*04bc*/ 	.word	0x00000000
        /*04c0*/ 	.word	0x00000080
        /*04c4*/ 	.short	0x010a
        /*04c6*/ 	.byte	0xff
	.zero		1


	//   ....[60]....
        /*04c8*/ 	.word	0x00003940
        /*04cc*/ 	.word	0x00000000
        /*04d0*/ 	.word	0x00000000
        /*04d4*/ 	.short	0x0101
        /*04d6*/ 	.byte	0xff
	.zero		1


	//   ....[61]....
        /*04d8*/ 	.word	0x00003c60
        /*04dc*/ 	.word	0x000000ff
        /*04e0*/ 	.word	0x00000078
        /*04e4*/ 	.short	0x010a
        /*04e6*/ 	.byte	0x07
	.zero		1


	//   ....[62]....
        /*04e8*/ 	.word	0x00003e50
        /*04ec*/ 	.word	0x000000ff
        /*04f0*/ 	.word	0x00000050
        /*04f4*/ 	.short	0x010a
        /*04f6*/ 	.byte	0x07
	.zero		1


	//   ....[63]....
        /*04f8*/ 	.word	0x00003fc0
        /*04fc*/ 	.word	0x000000ff
        /*0500*/ 	.word	0x00000030
        /*0504*/ 	.short	0x010b
        /*0506*/ 	.byte	0x07
	.zero		1


	//   ....[64]....
        /*0508*/ 	.word	0x00003fd0
        /*050c*/ 	.word	0x000000ff
        /*0510*/ 	.word	0x00000000
        /*0514*/ 	.short	0x0101
        /*0516*/ 	.byte	0x08
	.zero		1


	//   ....[65]....
        /*0518*/ 	.word	0x00003ff0
        /*051c*/ 	.word	0x000000ff
        /*0520*/ 	.word	0x00000058
        /*0524*/ 	.short	0x010a
        /*0526*/ 	.byte	0x07
	.zero		1


	//   ....[66]....
        /*0528*/ 	.word	0x00004150
        /*052c*/ 	.word	0x000000ff
        /*0530*/ 	.word	0x00000038
        /*0534*/ 	.short	0x010b
        /*0536*/ 	.byte	0x07
	.zero		1


	//   ....[67]....
        /*0538*/ 	.word	0x00004160
        /*053c*/ 	.word	0x000000ff
        /*0540*/ 	.word	0x00000000
        /*0544*/ 	.short	0x0101
        /*0546*/ 	.byte	0x08
	.zero		1


	//   ....[68]....
        /*0548*/ 	.word	0x00004170
        /*054c*/ 	.word	0x000000ff
        /*0550*/ 	.word	0x00000060
        /*0554*/ 	.short	0x010a
        /*0556*/ 	.byte	0x07
	.zero		1


	//   ....[69]....
        /*0558*/ 	.word	0x00004310
        /*055c*/ 	.word	0x000000ff
        /*0560*/ 	.word	0x00000040
        /*0564*/ 	.short	0x010b
        /*0566*/ 	.byte	0x07
	.zero		1


	//   ....[70]....
        /*0568*/ 	.word	0x00004380
        /*056c*/ 	.word	0x000000ff
        /*0570*/ 	.word	0x00000000
        /*0574*/ 	.short	0x0101
        /*0576*/ 	.byte	0x08
	.zero		1


	//   ....[71]....
        /*0578*/ 	.word	0x000043b0
        /*057c*/ 	.word	0x000000ff
        /*0580*/ 	.word	0x00000068
        /*0584*/ 	.short	0x010a
        /*0586*/ 	.byte	0x07
	.zero		1


	//   ....[72]....
        /*0588*/ 	.word	0x000045c0
        /*058c*/ 	.word	0x000000ff
        /*0590*/ 	.word	0x00000048
        /*0594*/ 	.short	0x010b
        /*0596*/ 	.byte	0x07
	.zero		1


	//   ....[73]....
        /*0598*/ 	.word	0x000045e0
        /*059c*/ 	.word	0x000000ff
        /*05a0*/ 	.word	0x00000000
        /*05a4*/ 	.short	0x0101
        /*05a6*/ 	.byte	0x0d
	.zero		1


	//   ....[74]....
        /*05a8*/ 	.word	0x00004610
        /*05ac*/ 	.word	0x000000ff
        /*05b0*/ 	.word	0x00000050
        /*05b4*/ 	.short	0x010a
        /*05b6*/ 	.byte	0x07
	.zero		1


	//   ....[75]....
        /*05b8*/ 	.word	0x00004630
        /*05bc*/ 	.word	0x000000ff
        /*05c0*/ 	.word	0x00000058
        /*05c4*/ 	.short	0x010a
        /*05c6*/ 	.byte	0x07
	.zero		1


	//   ....[76]....
        /*05c8*/ 	.word	0x00004650
        /*05cc*/ 	.word	0x000000ff
        /*05d0*/ 	.word	0x00000060
        /*05d4*/ 	.short	0x010a
        /*05d6*/ 	.byte	0x07
	.zero		1


	//   ....[77]....
        /*05d8*/ 	.word	0x00004690
        /*05dc*/ 	.word	0x00000000
        /*05e0*/ 	.word	0x00000068
        /*05e4*/ 	.short	0x010a
        /*05e6*/ 	.byte	0xff
	.zero		1


	//   ....[78]....
        /*05e8*/ 	.word	0x000049c0
        /*05ec*/ 	.word	0x00000000
        /*05f0*/ 	.word	0x00000080
        /*05f4*/ 	.short	0x010a
        /*05f6*/ 	.byte	0xff
	.zero		1


	//   ....[79]....
        /*05f8*/ 	.word	0x00004ad0
        /*05fc*/ 	.word	0x00000000
        /*0600*/ 	.word	0x00000000
        /*0604*/ 	.short	0x0101
        /*0606*/ 	.byte	0xff
	.zero		1


	//   ....[80]....
        /*0608*/ 	.word	0x00005530
        /*060c*/ 	.word	0x00000003
        /*0610*/ 	.word	0x00000030
        /*0614*/ 	.short	0x010a
        /*0616*/ 	.byte	0xff
	.zero		1


	//   ....[81]....
        /*0618*/ 	.word	0x00005570
        /*061c*/ 	.word	0x000000c1
        /*0620*/ 	.word	0x000000a0
        /*0624*/ 	.short	0x010a
        /*0626*/ 	.byte	0xff
	.zero		1


	//   ....[82]....
        /*0628*/ 	.word	0x000056a0
        /*062c*/ 	.word	0x00000003
        /*0630*/ 	.word	0x00000030
        /*0634*/ 	.short	0x010a
        /*0636*/ 	.byte	0xff
	.zero		1


	//   ....[83]....
        /*0638*/ 	.word	0x00005800
        /*063c*/ 	.word	0x00000000
        /*0640*/ 	.word	0x00000000
        /*0644*/ 	.short	0x0101
        /*0646*/ 	.byte	0xff
	.zero		1


	//   ....[84]....
        /*0648*/ 	.word	0x00005860
        /*064c*/ 	.word	0x000000c1
        /*0650*/ 	.word	0x000000a0
        /*0654*/ 	.short	0x010a
        /*0656*/ 	.byte	0xff
	.zero		1


	//   ....[85]....
        /*0658*/ 	.word	0x00006c10
        /*065c*/ 	.word	0x000000cc
        /*0660*/ 	.word	0x00000030
        /*0664*/ 	.short	0x010a
        /*0666*/ 	.byte	0xff
	.zero		1


	//   ....[86]....
        /*0668*/ 	.word	0x00006ce0
        /*066c*/ 	.word	0x000000cc
        /*0670*/ 	.word	0x00000030
        /*0674*/ 	.short	0x010a
        /*0676*/ 	.byte	0xff
	.zero		1


	//   ....[87]....
        /*0678*/ 	.word	0x00006e20
        /*067c*/ 	.word	0x00000003
        /*0680*/ 	.word	0x00000000
        /*0684*/ 	.short	0x0101
        /*0686*/ 	.byte	0xff
	.zero		1


	//   ....[88]....
        /*0688*/ 	.word	0x000081c0
        /*068c*/ 	.word	0x00000000
        /*0690*/ 	.word	0x00000030
        /*0694*/ 	.short	0x010a
        /*0696*/ 	.byte	0xff
	.zero		1


	//   ....[89]....
        /*0698*/ 	.word	0x00008290
        /*069c*/ 	.word	0x00000000
        /*06a0*/ 	.word	0x00000030
        /*06a4*/ 	.short	0x010a
        /*06a6*/ 	.byte	0xff
	.zero		1


	//   ....[90]....
        /*06a8*/ 	.word	0x000083f0
        /*06ac*/ 	.word	0x00000000
        /*06b0*/ 	.word	0x00000000
        /*06b4*/ 	.short	0x0101
        /*06b6*/ 	.byte	0xff
	.zero		1


	//   ....[91]....
        /*06b8*/ 	.word	0x000097a0
        /*06bc*/ 	.word	0x00000000
        /*06c0*/ 	.word	0x00000030
        /*06c4*/ 	.short	0x010a
        /*06c6*/ 	.byte	0xff
	.zero		1


	//   ....[92]....
        /*06c8*/ 	.word	0x00009870
        /*06cc*/ 	.word	0x00000000
        /*06d0*/ 	.word	0x00000030
        /*06d4*/ 	.short	0x010a
        /*06d6*/ 	.byte	0xff
	.zero		1


	//   ....[93]....
        /*06d8*/ 	.word	0x000099d0
        /*06dc*/ 	.word	0x00000000
        /*06e0*/ 	.word	0x00000000
        /*06e4*/ 	.short	0x0101
        /*06e6*/ 	.byte	0xff
	.zero		1


	//   ....[94]....
        /*06e8*/ 	.word	0x00009ec0
        /*06ec*/ 	.word	0x000000ff
        /*06f0*/ 	.word	0x00000000
        /*06f4*/ 	.short	0x0101
        /*06f6*/ 	.byte	0x05
	.zero		1


	//   ....[95]....
        /*06f8*/ 	.word	0x0000ae40
        /*06fc*/ 	.word	0x00000003
        /*0700*/ 	.word	0x000000d0
        /*0704*/ 	.short	0x010a
        /*0706*/ 	.byte	0xff
	.zero		1


	//   ....[96]....
        /*0708*/ 	.word	0x0000aea0
        /*070c*/ 	.word	0x00000002
        /*0710*/ 	.word	0x00000018
        /*0714*/ 	.short	0x010a
        /*0716*/ 	.byte	0xff
	.zero		1


	//   ....[97]....
        /*0718*/ 	.word	0x0000af00
        /*071c*/ 	.word	0x00000002
        /*0720*/ 	.word	0x00000018
        /*0724*/ 	.short	0x010a
        /*0726*/ 	.byte	0xff
	.zero		1


	//   ....[98]....
        /*0728*/ 	.word	0x0000af50
        /*072c*/ 	.word	0x00000002
        /*0730*/ 	.word	0x00000080
        /*0734*/ 	.short	0x010a
        /*0736*/ 	.byte	0xff
	.zero		1


	//   ....[99]....
        /*0738*/ 	.word	0x0000afb0
        /*073c*/ 	.word	0x00000000
        /*0740*/ 	.word	0x00000000
        /*0744*/ 	.short	0x010a
        /*0746*/ 	.byte	0xff
	.zero		1


	//   ....[100]....
        /*0748*/ 	.word	0x0000b010
        /*074c*/ 	.word	0x00000000
        /*0750*/ 	.word	0x00000000
        /*0754*/ 	.short	0x010a
        /*0756*/ 	.byte	0xff
	.zero		1


	//   ....[101]....
        /*0758*/ 	.word	0x0000b060
        /*075c*/ 	.word	0x00000000
        /*0760*/ 	.word	0x000000c0
        /*0764*/ 	.short	0x010a
        /*0766*/ 	.byte	0xff
	.zero		1


	//   ....[102]....
        /*0768*/ 	.word	0x0000b0c0
        /*076c*/ 	.word	0x00000000
        /*0770*/ 	.word	0x00000090
        /*0774*/ 	.short	0x010a
        /*0776*/ 	.byte	0xff
	.zero		1


	//   ....[103]....
        /*0778*/ 	.word	0x0000b110
        /*077c*/ 	.word	0x00000000
        /*0780*/ 	.word	0x00000080
        /*0784*/ 	.short	0x010a
        /*0786*/ 	.byte	0xff
	.zero		1


	//   ....[104]....
        /*0788*/ 	.word	0x0000b170
        /*078c*/ 	.word	0x00000000
        /*0790*/ 	.word	0x00000090
        /*0794*/ 	.short	0x010a
        /*0796*/ 	.byte	0xff
	.zero		1


	//   ....[105]....
        /*0798*/ 	.word	0x0000b1c0
        /*079c*/ 	.word	0x00000000
        /*07a0*/ 	.word	0x00000080
        /*07a4*/ 	.short	0x010a
        /*07a6*/ 	.byte	0xff
	.zero		1


	//   ....[106]....
        /*07a8*/ 	.word	0x0000b220
        /*07ac*/ 	.word	0x00000003
        /*07b0*/ 	.word	0x000000b0
        /*07b4*/ 	.short	0x010a
        /*07b6*/ 	.byte	0xff
	.zero		1


	//   ....[107]....
        /*07b8*/ 	.word	0x0000b280
        /*07bc*/ 	.word	0x00000000
        /*07c0*/ 	.word	0x00000000
        /*07c4*/ 	.short	0x010a
        /*07c6*/ 	.byte	0xff
	.zero		1


	//   ....[108]....
        /*07c8*/ 	.word	0x0000b2e0
        /*07cc*/ 	.word	0x00000000
        /*07d0*/ 	.word	0x00000000
        /*07d4*/ 	.short	0x010a
        /*07d6*/ 	.byte	0xff
	.zero		1


	//   ....[109]....
        /*07d8*/ 	.word	0x0000b340
        /*07dc*/ 	.word	0x00000000
        /*07e0*/ 	.word	0x00000000
        /*07e4*/ 	.short	0x010a
        /*07e6*/ 	.byte	0xff
	.zero		1


	//   ....[110]....
        /*07e8*/ 	.word	0x0000b390
        /*07ec*/ 	.word	0x00000000
        /*07f0*/ 	.word	0x00000080
        /*07f4*/ 	.short	0x010a
        /*07f6*/ 	.byte	0xff
	.zero		1


	//   ....[111]....
        /*07f8*/ 	.word	0x0000b3f0
        /*07fc*/ 	.word	0x00000000
        /*0800*/ 	.word	0x00000078
        /*0804*/ 	.short	0x010a
        /*0806*/ 	.byte	0xff
	.zero		1


	//   ....[112]....
        /*0808*/ 	.word	0x0000b450
        /*080c*/ 	.word	0x00000003
        /*0810*/ 	.word	0x00000050
        /*0814*/ 	.short	0x010a
        /*0816*/ 	.byte	0xff
	.zero		1


	//   ....[113]....
        /*0818*/ 	.word	0x0000b4b0
        /*081c*/ 	.word	0x00000003
        /*0820*/ 	.word	0x00000058
        /*0824*/ 	.short	0x010a
        /*0826*/ 	.byte	0xff
	.zero		1


	//   ....[114]....
        /*0828*/ 	.word	0x0000b510
        /*082c*/ 	.word	0x00000003
        /*0830*/ 	.word	0x00000060
        /*0834*/ 	.short	0x010a
        /*0836*/ 	.byte	0xff
	.zero		1


	//   ....[115]....
        /*0838*/ 	.word	0x0000b570
        /*083c*/ 	.word	0x00000003
        /*0840*/ 	.word	0x00000068
        /*0844*/ 	.short	0x010a
        /*0846*/ 	.byte	0xff
	.zero		1


	//   ....[116]....
        /*0848*/ 	.word	0x0000b5d0
        /*084c*/ 	.word	0x00000000
        /*0850*/ 	.word	0x00000050
        /*0854*/ 	.short	0x010a
        /*0856*/ 	.byte	0xff
	.zero		1


	//   ....[117]....
        /*0858*/ 	.word	0x0000b630
        /*085c*/ 	.word	0x00000000
        /*0860*/ 	.word	0x00000058
        /*0864*/ 	.short	0x010a
        /*0866*/ 	.byte	0xff
	.zero		1


	//   ....[118]....
        /*0868*/ 	.word	0x0000b690
        /*086c*/ 	.word	0x00000000
        /*0870*/ 	.word	0x00000060
        /*0874*/ 	.short	0x010a
        /*0876*/ 	.byte	0xff
	.zero		1


	//   ....[119]....
        /*0878*/ 	.word	0x0000b6e0
        /*087c*/ 	.word	0x00000000
        /*0880*/ 	.word	0x00000080
        /*0884*/ 	.short	0x010a
        /*0886*/ 	.byte	0xff
	.zero		1


	//   ....[120]....
        /*0888*/ 	.word	0x0000b730
        /*088c*/ 	.word	0x00000003
        /*0890*/ 	.word	0x00000030
        /*0894*/ 	.short	0x010a
        /*0896*/ 	.byte	0xff
	.zero		1


	//   ....[121]....
        /*0898*/ 	.word	0x0000b780
        /*089c*/ 	.word	0x000000c1
        /*08a0*/ 	.word	0x000000a0
        /*08a4*/ 	.short	0x010a
        /*08a6*/ 	.byte	0xff
	.zero		1


	//   ....[122]....
        /*08a8*/ 	.word	0x0000b7d0
        /*08ac*/ 	.word	0x000000cc
        /*08b0*/ 	.word	0x00000030
        /*08b4*/ 	.short	0x010a
        /*08b6*/ 	.byte	0xff
	.zero		1


	//   ....[123]....
        /*08b8*/ 	.word	0x0000b820
        /*08bc*/ 	.word	0x00000000
        /*08c0*/ 	.word	0x00000030
        /*08c4*/ 	.short	0x010a
        /*08c6*/ 	.byte	0xff
	.zero		1


	//   ....[124]....
        /*08c8*/ 	.word	0x0000b870
        /*08cc*/ 	.word	0x00000000
        /*08d0*/ 	.word	0x00000030
        /*08d4*/ 	.short	0x010a
        /*08d6*/ 	.byte	0xff
	.zero		1


	//----- nvinfo : EIATTR_NUM_MBARRIERS
	.align		4
.L_48:
        /*08d8*/ 	.byte	0x03, 0x38
        /*08da*/ 	.short	0x001c


	//----- nvinfo : EIATTR_EXIT_INSTR_OFFSETS
	.align		4
        /*08dc*/ 	.byte	0x04, 0x1c
        /*08de*/ 	.short	(.L_50 - .L_49)


	//   ....[0]....
.L_49:
        /*08e0*/ 	.word	0x00002410


	//   ....[1]....
        /*08e4*/ 	.word	0x00002900


	//   ....[2]....
        /*08e8*/ 	.word	0x00002960


	//   ....[3]....
        /*08ec*/ 	.word	0x00003660


	//   ....[4]....
        /*08f0*/ 	.word	0x000046c0


	//   ....[5]....
        /*08f4*/ 	.word	0x00004700


	//   ....[6]....
        /*08f8*/ 	.word	0x0000ae30


	//----- nvinfo : EIATTR_MAX_THREADS
	.align		4
.L_50:
        /*08fc*/ 	.byte	0x04, 0x05
        /*08fe*/ 	.short	(.L_52 - .L_51)
.L_51:
        /*0900*/ 	.word	0x00000100
        /*0904*/ 	.word	0x00000001
        /*0908*/ 	.word	0x00000001


	//----- nvinfo : EIATTR_CRS_STACK_SIZE
	.align		4
.L_52:
        /*090c*/ 	.byte	0x04, 0x1e
        /*090e*/ 	.short	(.L_54 - .L_53)
.L_53:
        /*0910*/ 	.word	0x00000000


	//----- nvinfo : EIATTR_CBANK_PARAM_SIZE
	.align		4
.L_54:
        /*0914*/ 	.byte	0x03, 0x19
        /*0916*/ 	.short	0x0800


	//----- nvinfo : EIATTR_PARAM_CBANK
	.align		4
        /*0918*/ 	.byte	0x04, 0x0a
        /*091a*/ 	.short	(.L_56 - .L_55)
	.align		4
.L_55:
        /*091c*/ 	.word	index@(.nv.constant0._ZN7cutlass13device_kernelINS_4gemm6kernel13GemmUniversalIN4cute5tupleIJiiiiEEENS1_10collective13CollectiveMmaINS1_35MainloopSm100TmaUmmaWarpSpecializedILi3ELi2ELi2ENS5_IJNS4_1CILi1EEESB_SB_EEEEENS5_IJNSA_ILi128EEENSA_ILi256EEENSA_ILi64EEEEEENS_12float_e5m2_tENS5_IJlSB_lEEESI_SJ_NS4_8TiledMMAINS4_8MMA_AtomIJNS4_10MMA_TraitsINS4_19SM100_MMA_F8F6F4_SSEJSI_SI_fSE_SF_NS4_17integral_constantINS4_4UMMA5MajorELSQ_0EEESR_NSO_INSP_7ScaleInELSS_0EEEST_EEEEEENS4_6LayoutISC_NS5_IJNSA_ILi0EEESX_SX_EEEEENS5_IJNS4_10UnderscoreES10_S10_EEEEENS4_13SM90_TMA_LOADENS4_14ComposedLayoutINS4_7SwizzleILi2ELi4ELi3EEENS4_18smem_ptr_flag_bitsILi8EEENSW_INS5_IJNSA_ILi8EEESG_EEENS5_IJSG_SB_EEEEEEEvNS4_8identityES13_S1D_vS1E_EENS_8epilogue10collective18CollectiveEpilogueINS1G_23Sm100TmaWarpSpecializedILi4ELi2ELi64ELb0ELb0EEEJSH_NS5_IJNSW_ISE_SB_EENSW_ISG_SB_EEEEESI_SJ_SI_SJ_NS1G_6fusion15FusionCallbacksIS1K_NS1O_17LinearCombinationISI_fSI_fLNS_15FloatRoundStyleE2EEESH_S1N_JEEENS4_5SM1004TMEM4LOAD26SM100_TMEM_LOAD_32dp32b64xES13_S1D_NS4_39AutoVectorizingCopyWithAssumedAlignmentILi128EEENS4_14SM90_TMA_STOREES1D_S1Z_S1Z_EEEvvEEEEvNT_6ParamsE)
        /*0920*/ 	.short	0x0380
        /*0922*/ 	.short	0x0800


	//----- nvinfo : EIATTR_SW_WAR
	.align		4
.L_56:
        /*0924*/ 	.byte	0x04, 0x36
        /*0926*/ 	.short	(.L_58 - .L_57)
.L_57:
        /*0928*/ 	.word	0x00000008
.L_58:


//--------------------- .nv.callgraph             --------------------------
	.section	.nv.callgraph,"",@"SHT_CUDA_CALLGRAPH"
	.align	4
	.sectionentsize	8
	.align		4
        /*0000*/ 	.word	0x00000000
	.align		4
        /*0004*/ 	.word	0xffffffff
	.align		4
        /*0008*/ 	.word	index@(_ZN7cutlass13device_kernelINS_4gemm6kernel13GemmUniversalIN4cute5tupleIJiiiiEEENS1_10collective13CollectiveMmaINS1_35MainloopSm100TmaUmmaWarpSpecializedILi3ELi2ELi2ENS5_IJNS4_1CILi1EEESB_SB_EEEEENS5_IJNSA_ILi128EEENSA_ILi256EEENSA_ILi64EEEEEENS_12float_e5m2_tENS5_IJlSB_lEEESI_SJ_NS4_8TiledMMAINS4_8MMA_AtomIJNS4_10MMA_TraitsINS4_19SM100_MMA_F8F6F4_SSEJSI_SI_fSE_SF_NS4_17integral_constantINS4_4UMMA5MajorELSQ_0EEESR_NSO_INSP_7ScaleInELSS_0EEEST_EEEEEENS4_6LayoutISC_NS5_IJNSA_ILi0EEESX_SX_EEEEENS5_IJNS4_10UnderscoreES10_S10_EEEEENS4_13SM90_TMA_LOADENS4_14ComposedLayoutINS4_7SwizzleILi2ELi4ELi3EEENS4_18smem_ptr_flag_bitsILi8EEENSW_INS5_IJNSA_ILi8EEESG_EEENS5_IJSG_SB_EEEEEEEvNS4_8identityES13_S1D_vS1E_EENS_8epilogue10collective18CollectiveEpilogueINS1G_23Sm100TmaWarpSpecializedILi4ELi2ELi64ELb0ELb0EEEJSH_NS5_IJNSW_ISE_SB_EENSW_ISG_SB_EEEEESI_SJ_SI_SJ_NS1G_6fusion15FusionCallbacksIS1K_NS1O_17LinearCombinationISI_fSI_fLNS_15FloatRoundStyleE2EEESH_S1N_JEEENS4_5SM1004TMEM4LOAD26SM100_TMEM_LOAD_32dp32b64xES13_S1D_NS4_39AutoVectorizingCopyWithAssumedAlignmentILi128EEENS4_14SM90_TMA_STOREES1D_S1Z_S1Z_EEEvvEEEEvNT_6ParamsE)
	.align		4
        /*000c*/ 	.word	index@(__assertfail)
	.align		4
        /*0010*/ 	.word	0x00000000
	.align		4
        /*0014*/ 	.word	0xfffffffe
	.align		4
        /*0018*/ 	.word	0x00000000
	.align		4
        /*001c*/ 	.word	0xfffffffd
	.align		4
        /*0020*/ 	.word	0x00000000
	.align		4
        /*0024*/ 	.word	0xfffffffc


//--------------------- .nv.constant4             --------------------------
	.section	.nv.constant4,"a",@progbits
	.align	8
	.align		8
.nv.constant4:
        /*0000*/ 	.dword	__assertfail
	.align		8
        /*0008*/ 	.dword	__unnamed_1
	.align		8
        /*0010*/ 	.dword	__unnamed_2
	.align		8
        /*0018*/ 	.dword	__unnamed_3
	.align		8
        /*0020*/ 	.dword	_ZN40_INTERNAL_078d8ba1_4_k_cu_53d25afd_203104cuda3std3__45__cpo5beginE
	.align		8
        /*0028*/ 	.dword	_ZN40_INTERNAL_078d8ba1_4_k_cu_53d25afd_203104cuda3std3__45__cpo3endE
	.align		8
        /*0030*/ 	.dword	_ZN40_INTERNAL_078d8ba1_4_k_cu_53d25afd_203104cuda3std3__45__cpo6cbeginE
	.align		8
        /*0038*/ 	.dword	_ZN40_INTERNAL_078d8ba1_4_k_cu_53d25afd_203104cuda3std3__45__cpo4cendE
	.align		8
        /*0040*/ 	.dword	_ZN40_INTERNAL_078d8ba1_4_k_cu_53d25afd_203104cuda3std3__442_GLOBAL__N__078d8ba1_4_k_cu_53d25afd_203106ignoreE
	.align		8
        /*0048*/ 	.dword	_ZN40_INTERNAL_078d8ba1_4_k_cu_53d25afd_203104cuda3std3__419piecewise_constructE
	.align		8
        /*0050*/ 	.dword	_ZN40_INTERNAL_078d8ba1_4_k_cu_53d25afd_203104cuda3std3__48in_placeE
	.align		8
        /*0058*/ 	.dword	_ZN40_INTERNAL_078d8ba1_4_k_cu_53d25afd_203104cuda3std6ranges3__45__cpo4swapE
	.align		8
        /*0060*/ 	.dword	_ZN40_INTERNAL_078d8ba1_4_k_cu_53d25afd_203104cuda3std6ranges3__45__cpo9iter_moveE
	.align		8
        /*0068*/ 	.dword	_ZN40_INTERNAL_078d8ba1_4_k_cu_53d25afd_203104cute7productE
	.align		8
        /*0070*/ 	.dword	_ZN40_INTERNAL_078d8ba1_4_k_cu_53d25afd_203104cute1_E
	.align		8
        /*0078*/ 	.dword	$str$25
	.align		8
        /*0080*/ 	.dword	$str$26
	.align		8
        /*0088*/ 	.dword	$str$27
	.align		8
        /*0090*/ 	.dword	$str$28


//--------------------- .text._ZN7cutlass13device_kernelINS_4gemm6kernel13GemmUniversalIN4cute5tupleIJiiiiEEENS1_10collective13CollectiveMmaINS1_35MainloopSm100TmaUmmaWarpSpecializedILi3ELi2ELi2ENS5_IJNS4_1CILi1EEESB_SB_EEEEENS5_IJNSA_ILi128EEENSA_ILi256EEENSA_ILi64EEEEEENS_12float_e5m2_tENS5_IJlSB_lEEESI_SJ_NS4_8TiledMMAINS4_8MMA_AtomIJNS4_10MMA_TraitsINS4_19SM100_MMA_F8F6F4_SSEJSI_SI_fSE_SF_NS4_17integral_constantINS4_4UMMA5MajorELSQ_0EEESR_NSO_INSP_7ScaleInELSS_0EEEST_EEEEEENS4_6LayoutISC_NS5_IJNSA_ILi0EEESX_SX_EEEEENS5_IJNS4_10UnderscoreES10_S10_EEEEENS4_13SM90_TMA_LOADENS4_14ComposedLayoutINS4_7SwizzleILi2ELi4ELi3EEENS4_18smem_ptr_flag_bitsILi8EEENSW_INS5_IJNSA_ILi8EEESG_EEENS5_IJSG_SB_EEEEEEEvNS4_8identityES13_S1D_vS1E_EENS_8epilogue10collective18CollectiveEpilogueINS1G_23Sm100TmaWarpSpecializedILi4ELi2ELi64ELb0ELb0EEEJSH_NS5_IJNSW_ISE_SB_EENSW_ISG_SB_EEEEESI_SJ_SI_SJ_NS1G_6fusion15FusionCallbacksIS1K_NS1O_17LinearCombinationISI_fSI_fLNS_15FloatRoundStyleE2EEESH_S1N_JEEENS4_5SM1004TMEM4LOAD26SM100_TMEM_LOAD_32dp32b64xES13_S1D_NS4_39AutoVectorizingCopyWithAssumedAlignmentILi128EEENS4_14SM90_TMA_STOREES1D_S1Z_S1Z_EEEvvEEEEvNT_6ParamsE --------------------------
	.section	.text._ZN7cutlass13device_kernelINS_4gemm6kernel13GemmUniversalIN4cute5tupleIJiiiiEEENS1_10collective13CollectiveMmaINS1_35MainloopSm100TmaUmmaWarpSpecializedILi3ELi2ELi2ENS5_IJNS4_1CILi1EEESB_SB_EEEEENS5_IJNSA_ILi128EEENSA_ILi256EEENSA_ILi64EEEEEENS_12float_e5m2_tENS5_IJlSB_lEEESI_SJ_NS4_8TiledMMAINS4_8MMA_AtomIJNS4_10MMA_TraitsINS4_19SM100_MMA_F8F6F4_SSEJSI_SI_fSE_SF_NS4_17integral_constantINS4_4UMMA5MajorELSQ_0EEESR_NSO_INSP_7ScaleInELSS_0EEEST_EEEEEENS4_6LayoutISC_NS5_IJNSA_ILi0EEESX_SX_EEEEENS5_IJNS4_10UnderscoreES10_S10_EEEEENS4_13SM90_TMA_LOADENS4_14ComposedLayoutINS4_7SwizzleILi2ELi4ELi3EEENS4_18smem_ptr_flag_bitsILi8EEENSW_INS5_IJNSA_ILi8EEESG_EEENS5_IJSG_SB_EEEEEEEvNS4_8identityES13_S1D_vS1E_EENS_8epilogue10collective18CollectiveEpilogueINS1G_23Sm100TmaWarpSpecializedILi4ELi2ELi64ELb0ELb0EEEJSH_NS5_IJNSW_ISE_SB_EENSW_ISG_SB_EEEEESI_SJ_SI_SJ_NS1G_6fusion15FusionCallbacksIS1K_NS1O_17LinearCombinationISI_fSI_fLNS_15FloatRoundStyleE2EEESH_S1N_JEEENS4_5SM1004TMEM4LOAD26SM100_TMEM_LOAD_32dp32b64xES13_S1D_NS4_39AutoVectorizingCopyWithAssumedAlignmentILi128EEENS4_14SM90_TMA_STOREES1D_S1Z_S1Z_EEEvvEEEEvNT_6ParamsE,"ax",@progbits
	.align	128
.text._ZN7cutlass13device_kernelINS_4gemm6kernel13GemmUniversalIN4cute5tupleIJiiiiEEENS1_10collective13CollectiveMmaINS1_35MainloopSm100TmaUmmaWarpSpecializedILi3ELi2ELi2ENS5_IJNS4_1CILi1EEESB_SB_EEEEENS5_IJNSA_ILi128EEENSA_ILi256EEENSA_ILi64EEEEEENS_12float_e5m2_tENS5_IJlSB_lEEESI_SJ_NS4_8TiledMMAINS4_8MMA_AtomIJNS4_10MMA_TraitsINS4_19SM100_MMA_F8F6F4_SSEJSI_SI_fSE_SF_NS4_17integral_constantINS4_4UMMA5MajorELSQ_0EEESR_NSO_INSP_7ScaleInELSS_0EEEST_EEEEEENS4_6LayoutISC_NS5_IJNSA_ILi0EEESX_SX_EEEEENS5_IJNS4_10UnderscoreES10_S10_EEEEENS4_13SM90_TMA_LOADENS4_14ComposedLayoutINS4_7SwizzleILi2ELi4ELi3EEENS4_18smem_ptr_flag_bitsILi8EEENSW_INS5_IJNSA_ILi8EEESG_EEENS5_IJSG_SB_EEEEEEEvNS4_8identityES13_S1D_vS1E_EENS_8epilogue10collective18CollectiveEpilogueINS1G_23Sm100TmaWarpSpecializedILi4ELi2ELi64ELb0ELb0EEEJSH_NS5_IJNSW_ISE_SB_EENSW_ISG_SB_EEEEESI_SJ_SI_SJ_NS1G_6fusion15FusionCallbacksIS1K_NS1O_17LinearCombinationISI_fSI_fLNS_15FloatRoundStyleE2EEESH_S1N_JEEENS4_5SM1004TMEM4LOAD26SM100_TMEM_LOAD_32dp32b64xES13_S1D_NS4_39AutoVectorizingCopyWithAssumedAlignmentILi128EEENS4_14SM90_TMA_STOREES1D_S1Z_S1Z_EEEvvEEEEvNT_6ParamsE:
        .type           _ZN7cutlass13device_kernelINS_4gemm6kernel13GemmUniversalIN4cute5tupleIJiiiiEEENS1_10collective13CollectiveMmaINS1_35MainloopSm100TmaUmmaWarpSpecializedILi3ELi2ELi2ENS5_IJNS4_1CILi1EEESB_SB_EEEEENS5_IJNSA_ILi128EEENSA_ILi256EEENSA_ILi64EEEEEENS_12float_e5m2_tENS5_IJlSB_lEEESI_SJ_NS4_8TiledMMAINS4_8MMA_AtomIJNS4_10MMA_TraitsINS4_19SM100_MMA_F8F6F4_SSEJSI_SI_fSE_SF_NS4_17integral_constantINS4_4UMMA5MajorELSQ_0EEESR_NSO_INSP_7ScaleInELSS_0EEEST_EEEEEENS4_6LayoutISC_NS5_IJNSA_ILi0EEESX_SX_EEEEENS5_IJNS4_10UnderscoreES10_S10_EEEEENS4_13SM90_TMA_LOADENS4_14ComposedLayoutINS4_7SwizzleILi2ELi4ELi3EEENS4_18smem_ptr_flag_bitsILi8EEENSW_INS5_IJNSA_ILi8EEESG_EEENS5_IJSG_SB_EEEEEEEvNS4_8identityES13_S1D_vS1E_EENS_8epilogue10collective18CollectiveEpilogueINS1G_23Sm100TmaWarpSpecializedILi4ELi2ELi64ELb0ELb0EEEJSH_NS5_IJNSW_ISE_SB_EENSW_ISG_SB_EEEEESI_SJ_SI_SJ_NS1G_6fusion15FusionCallbacksIS1K_NS1O_17LinearCombinationISI_fSI_fLNS_15FloatRoundStyleE2EEESH_S1N_JEEENS4_5SM1004TMEM4LOAD26SM100_TMEM_LOAD_32dp32b64xES13_S1D_NS4_39AutoVectorizingCopyWithAssumedAlignmentILi128EEENS4_14SM90_TMA_STOREES1D_S1Z_S1Z_EEEvvEEEEvNT_6ParamsE,@function
        .size           _ZN7cutlass13device_kernelINS_4gemm6kernel13GemmUniversalIN4cute5tupleIJiiiiEEENS1_10collective13CollectiveMmaINS1_35MainloopSm100TmaUmmaWarpSpecializedILi3ELi2ELi2ENS5_IJNS4_1CILi1EEESB_SB_EEEEENS5_IJNSA_ILi128EEENSA_ILi256EEENSA_ILi64EEEEEENS_12float_e5m2_tENS5_IJlSB_lEEESI_SJ_NS4_8TiledMMAINS4_8MMA_AtomIJNS4_10MMA_TraitsINS4_19SM100_MMA_F8F6F4_SSEJSI_SI_fSE_SF_NS4_17integral_constantINS4_4UMMA5MajorELSQ_0EEESR_NSO_INSP_7ScaleInELSS_0EEEST_EEEEEENS4_6LayoutISC_NS5_IJNSA_ILi0EEESX_SX_EEEEENS5_IJNS4_10UnderscoreES10_S10_EEEEENS4_13SM90_TMA_LOADENS4_14ComposedLayoutINS4_7SwizzleILi2ELi4ELi3EEENS4_18smem_ptr_flag_bitsILi8EEENSW_INS5_IJNSA_ILi8EEESG_EEENS5_IJSG_SB_EEEEEEEvNS4_8identityES13_S1D_vS1E_EENS_8epilogue10collective18CollectiveEpilogueINS1G_23Sm100TmaWarpSpecializedILi4ELi2ELi64ELb0ELb0EEEJSH_NS5_IJNSW_ISE_SB_EENSW_ISG_SB_EEEEESI_SJ_SI_SJ_NS1G_6fusion15FusionCallbacksIS1K_NS1O_17LinearCombinationISI_fSI_fLNS_15FloatRoundStyleE2EEESH_S1N_JEEENS4_5SM1004TMEM4LOAD26SM100_TMEM_LOAD_32dp32b64xES13_S1D_NS4_39AutoVectorizingCopyWithAssumedAlignmentILi128EEENS4_14SM90_TMA_STOREES1D_S1Z_S1Z_EEEvvEEEEvNT_6ParamsE,(.L_x_164 - _ZN7cutlass13device_kernelINS_4gemm6kernel13GemmUniversalIN4cute5tupleIJiiiiEEENS1_10collective13CollectiveMmaINS1_35MainloopSm100TmaUmmaWarpSpecializedILi3ELi2ELi2ENS5_IJNS4_1CILi1EEESB_SB_EEEEENS5_IJNSA_ILi128EEENSA_ILi256EEENSA_ILi64EEEEEENS_12float_e5m2_tENS5_IJlSB_lEEESI_SJ_NS4_8TiledMMAINS4_8MMA_AtomIJNS4_10MMA_TraitsINS4_19SM100_MMA_F8F6F4_SSEJSI_SI_fSE_SF_NS4_17integral_constantINS4_4UMMA5MajorELSQ_0EEESR_NSO_INSP_7ScaleInELSS_0EEEST_EEEEEENS4_6LayoutISC_NS5_IJNSA_ILi0EEESX_SX_EEEEENS5_IJNS4_10UnderscoreES10_S10_EEEEENS4_13SM90_TMA_LOADENS4_14ComposedLayoutINS4_7SwizzleILi2ELi4ELi3EEENS4_18smem_ptr_flag_bitsILi8EEENSW_INS5_IJNSA_ILi8EEESG_EEENS5_IJSG_SB_EEEEEEEvNS4_8identityES13_S1D_vS1E_EENS_8epilogue10collective18CollectiveEpilogueINS1G_23Sm100TmaWarpSpecializedILi4ELi2ELi64ELb0ELb0EEEJSH_NS5_IJNSW_ISE_SB_EENSW_ISG_SB_EEEEESI_SJ_SI_SJ_NS1G_6fusion15FusionCallbacksIS1K_NS1O_17LinearCombinationISI_fSI_fLNS_15FloatRoundStyleE2EEESH_S1N_JEEENS4_5SM1004TMEM4LOAD26SM100_TMEM_LOAD_32dp32b64xES13_S1D_NS4_39AutoVectorizingCopyWithAssumedAlignmentILi128EEENS4_14SM90_TMA_STOREES1D_S1Z_S1Z_EEEvvEEEEvNT_6ParamsE)
        .other          _ZN7cutlass13device_kernelINS_4gemm6kernel13GemmUniversalIN4cute5tupleIJiiiiEEENS1_10collective13CollectiveMmaINS1_35MainloopSm100TmaUmmaWarpSpecializedILi3ELi2ELi2ENS5_IJNS4_1CILi1EEESB_SB_EEEEENS5_IJNSA_ILi128EEENSA_ILi256EEENSA_ILi64EEEEEENS_12float_e5m2_tENS5_IJlSB_lEEESI_SJ_NS4_8TiledMMAINS4_8MMA_AtomIJNS4_10MMA_TraitsINS4_19SM100_MMA_F8F6F4_SSEJSI_SI_fSE_SF_NS4_17integral_constantINS4_4UMMA5MajorELSQ_0EEESR_NSO_INSP_7ScaleInELSS_0EEEST_EEEEEENS4_6LayoutISC_NS5_IJNSA_ILi0EEESX_SX_EEEEENS5_IJNS4_10UnderscoreES10_S10_EEEEENS4_13SM90_TMA_LOADENS4_14ComposedLayoutINS4_7SwizzleILi2ELi4ELi3EEENS4_18smem_ptr_flag_bitsILi8EEENSW_INS5_IJNSA_ILi8EEESG_EEENS5_IJSG_SB_EEEEEEEvNS4_8identityES13_S1D_vS1E_EENS_8epilogue10collective18CollectiveEpilogueINS1G_23Sm100TmaWarpSpecializedILi4ELi2ELi64ELb0ELb0EEEJSH_NS5_IJNSW_ISE_SB_EENSW_ISG_SB_EEEEESI_SJ_SI_SJ_NS1G_6fusion15FusionCallbacksIS1K_NS1O_17LinearCombinationISI_fSI_fLNS_15FloatRoundStyleE2EEESH_S1N_JEEENS4_5SM1004TMEM4LOAD26SM100_TMEM_LOAD_32dp32b64xES13_S1D_NS4_39AutoVectorizingCopyWithAssumedAlignmentILi128EEENS4_14SM90_TMA_STOREES1D_S1Z_S1Z_EEEvvEEEEvNT_6ParamsE,@"STO_CUDA_ENTRY STV_DEFAULT"
_ZN7cutlass13device_kernelINS_4gemm6kernel13GemmUniversalIN4cute5tupleIJiiiiEEENS1_10collective13CollectiveMmaINS1_35MainloopSm100TmaUmmaWarpSpecializedILi3ELi2ELi2ENS5_IJNS4_1CILi1EEESB_SB_EEEEENS5_IJNSA_ILi128EEENSA_ILi256EEENSA_ILi64EEEEEENS_12float_e5m2_tENS5_IJlSB_lEEESI_SJ_NS4_8TiledMMAINS4_8MMA_AtomIJNS4_10MMA_TraitsINS4_19SM100_MMA_F8F6F4_SSEJSI_SI_fSE_SF_NS4_17integral_constantINS4_4UMMA5MajorELSQ_0EEESR_NSO_INSP_7ScaleInELSS_0EEEST_EEEEEENS4_6LayoutISC_NS5_IJNSA_ILi0EEESX_SX_EEEEENS5_IJNS4_10UnderscoreES10_S10_EEEEENS4_13SM90_TMA_LOADENS4_14ComposedLayoutINS4_7SwizzleILi2ELi4ELi3EEENS4_18smem_ptr_flag_bitsILi8EEENSW_INS5_IJNSA_ILi8EEESG_EEENS5_IJSG_SB_EEEEEEEvNS4_8identityES13_S1D_vS1E_EENS_8epilogue10collective18CollectiveEpilogueINS1G_23Sm100TmaWarpSpecializedILi4ELi2ELi64ELb0ELb0EEEJSH_NS5_IJNSW_ISE_SB_EENSW_ISG_SB_EEEEESI_SJ_SI_SJ_NS1G_6fusion15FusionCallbacksIS1K_NS1O_17LinearCombinationISI_fSI_fLNS_15FloatRoundStyleE2EEESH_S1N_JEEENS4_5SM1004TMEM4LOAD26SM100_TMEM_LOAD_32dp32b64xES13_S1D_NS4_39AutoVectorizingCopyWithAssumedAlignmentILi128EEENS4_14SM90_TMA_STOREES1D_S1Z_S1Z_EEEvvEEEEvNT_6ParamsE:
[----:B------:R-:W1:Y:S01]  /*0000*/  LDC R1, c[0x0][0x37c] ;  /* 0x0000df00ff017b82 */ /* 0x000e620000000800 */
[----:B------:R-:W2:Y:S01]  /*0010*/  S2R R185, SR_TID.X ;  /* 0x0000000000b97919 */ /* 0x000ea20000002100 */
[----:B------:R-:W3:Y:S01]  /*0020*/  LDCU.64 UR4, c[0x0][0x890] ;  /* 0x00011200ff0477ac */ /* 0x000ee20008000a00 */
[----:B------:R-:W-:Y:S02]  /*0030*/  PRMT R171, RZ, 0x7610, R171 ;  /* 0x00007610ffab7816 */ /* 0x000fe400000000ab */
[----:B------:R-:W-:Y:S01]  /*0040*/  ELECT P5, URZ, PT ;  /* 0x0000000000ff782f */ /* 0x000fe200038a0000 */
[----:B------:R-:W4:Y:S01]  /*0050*/  LDCU.64 UR46, c[0x0][0x358] ;  /* 0x00006b00ff2e77ac */ /* 0x000f220008000a00 */
[----:B---3--:R-:W-:-:S04]  /*0060*/  UISETP.NE.U32.AND UP0, UPT, UR4, URZ, UPT ;  /* 0x000000ff0400728c */ /* 0x008fc8000bf05070 */
[----:B------:R-:W-:Y:S01]  /*0070*/  UISETP.NE.AND.EX UP0, UPT, UR5, URZ, UPT, UP0 ;  /* 0x000000ff0500728c */ /* 0x000fe2000bf05300 */
[----:B--2---:R-:W-:-:S05]  /*0080*/  SHF.R.U32.HI R173, RZ, 0x5, R185 ;  /* 0x00000005ffad7819 */ /* 0x004fca00000116b9 */
[----:B------:R-:W2:Y:S02]  /*0090*/  SHFL.IDX PT, R0, R173, RZ, 0x1f ;  /* 0x00001fffad007589 */ /* 0x000ea400000e0000 */
[----:B--2---:R-:W-:Y:S01]  /*00a0*/  R2UR UR8, R0 ;  /* 0x00000000000872ca */ /* 0x004fe200000e0000 */
[----:B-1--4-:R-:W-:-:S14]  /*00b0*/  BRA.U UP0, `(.L_x_0) ;  /* 0x00000001002c7547 */ /* 0x012fdc000b800000 */
[----:B------:R-:W1:Y:S02]  /*00c0*/  LDCU.64 UR6, c[0x0][0x888] ;  /* 0x00011100ff0677ac */ /* 0x000e640008000a00 */
[----:B-1----:R-:W-:-:S04]  /*00d0*/  UISETP.NE.U32.AND UP0, UPT, UR6, URZ, UPT ;  /* 0x000000ff0600728c */ /* 0x002fc8000bf05070 */
[----:B------:R-:W-:-:S09]  /*00e0*/  UISETP.NE.AND.EX UP0, UPT, UR7, URZ, UPT, UP0 ;  /* 0x000000ff0700728c */ /* 0x000fd2000bf05300 */
[----:B------:R-:W-:Y:S05]  /*00f0*/  BRA.U !UP0, `(.L_x_1) ;  /* 0x0000000108107547 */ /* 0x000fea000b800000 */
[----:B------:R-:W1:Y:S02]  /*0100*/  LDC.64 R2, c[0x0][0x888] ;  /* 0x00022200ff027b82 */ /* 0x000e640000000a00 */
[----:B-1----:R1:W5:Y:S01]  /*0110*/  LDG.E R81, desc[UR46][R2.64] ;  /* 0x0000002e02517981 */ /* 0x002362000c1e1900 */
[----:B------:R-:W-:Y:S01]  /*0120*/  HFMA2 R171, -RZ, RZ, 0, 5.9604644775390625e-08 ;  /* 0x00000001ffab7431 */ /* 0x000fe200000001ff */
[----:B------:R-:W-:Y:S05]  /*0130*/  BRA `(.L_x_0) ;  /* 0x00000000000c7947 */ /* 0x000fea0003800000 */
.L_x_1:
[----:B------:R-:W1:Y:S01]  /*0140*/  LDCU UR6, c[0x0][0x880] ;  /* 0x00011000ff0677ac */ /* 0x000e620008000800 */
[----:B------:R-:W-:Y:S01]  /*0150*/  HFMA2 R171, -RZ, RZ, 0, 5.9604644775390625e-08 ;  /* 0x00000001ffab7431 */ /* 0x000fe200000001ff */
[----:B-1----:R-:W-:-:S07]  /*0160*/  MOV R81, UR6 ;  /* 0x0000000600517c02 */ /* 0x002fce0008000f00 */
.L_x_0:
[----:B------:R-:W2:Y:S02]  /*0170*/  LDCU.64 UR6, c[0x0][0x8b0] ;  /* 0x00011600ff0677ac */ /* 0x000ea40008000a00 */
[----:B--2---:R-:W-:-:S04]  /*0180*/  UISETP.NE.U32.AND UP0, UPT, UR6, URZ, UPT ;  /* 0x000000ff0600728c */ /* 0x004fc8000bf05070 */
[----:B------:R-:W-:-:S09]  /*0190*/  UISETP.NE.AND.EX UP0, UPT, UR7, URZ, UPT, UP0 ;  /* 0x000000ff0700728c */ /* 0x000fd2000bf05300 */
[----:B------:R-:W-:Y:S05]  /*01a0*/  BRA.U UP0, `(.L_x_2) ;  /* 0x0000000100247547 */ /* 0x000fea000b800000 */
[----:B------:R-:W2:Y:S02]  /*01b0*/  LDCU.64 UR6, c[0x0][0x8a8] ;  /* 0x00011500ff0677ac */ /* 0x000ea40008000a00 */
[----:B--2---:R-:W-:-:S04]  /*01c0*/  UISETP.NE.U32.AND UP0, UPT, UR6, URZ, UPT ;  /* 0x000000ff0600728c */ /* 0x004fc8000bf05070 */
[----:B------:R-:W-:-:S09]  /*01d0*/  UISETP.NE.AND.EX UP0, UPT, UR7, URZ, UPT, UP0 ;  /* 0x000000ff0700728c */ /* 0x000fd2000bf05300 */
[----:B------:R-:W-:Y:S05]  /*01e0*/  BRA.U !UP0, `(.L_x_3) ;  /* 0x00000001080c7547 */ /* 0x000fea000b800000 */
[----:B------:R-:W2:Y:S02]  /*01f0*/  LDC.64 R78, c[0x0][0x8a8] ;  /* 0x00022a00ff4e7b82 */ /* 0x000ea40000000a00 */
[----:B--2---:R2:W5:Y:S01]  /*0200*/  LDG.E R78, desc[UR46][R78.64] ;  /* 0x0000002e4e4e7981 */ /* 0x004562000c1e1900 */
[----:B------:R-:W-:Y:S05]  /*0210*/  BRA `(.L_x_2) ;  /* 0x0000000000087947 */ /* 0x000fea0003800000 */
.L_x_3:
[----:B------:R-:W2:Y:S02]  /*0220*/  LDCU UR6, c[0x0][0x8a0] ;  /* 0x00011400ff0677ac */ /* 0x000ea40008000800 */
[----:B--2---:R-:W-:Y:S02]  /*0230*/  MOV R78, UR6 ;  /* 0x00000006004e7c02 */ /* 0x004fe40008000f00 */
.L_x_2:
[----:B------:R-:W-:Y:S01]  /*0240*/  IMAD.U32 R0, RZ, RZ, UR8 ;  /* 0x00000008ff007e24 */ /* 0x000fe2000f8e00ff */
[----:B------:R-:W-:Y:S04]  /*0250*/  BSSY.RECONVERGENT B0, `(.L_x_4) ;  /* 0x000000c000007945 */ /* 0x000fe80003800200 */
[C---:B------:R-:W-:Y:S02]  /*0260*/  ISETP.NE.OR P1, PT, R0.reuse, 0x1, !P5 ;  /* 0x000000010000780c */ /* 0x040fe40006f25670 */
[----:B------:R-:W-:-:S11]  /*0270*/  ISETP.NE.OR P0, PT, R0, 0x3, !P5 ;  /* 0x000000030000780c */ /* 0x000fd60006f05670 */
[----:B------:R-:W-:Y:S05]  /*0280*/  @P1 BRA `(.L_x_5) ;  /* 0x0000000000201947 */ /* 0x000fea0003800000 */
[----:B------:R-:W3:Y:S02]  /*0290*/  LDCU.64 UR6, c[0x0][0x348] ;  /* 0x00006900ff0677ac */ /* 0x000ee40008000a00 */
[----:B---3--:R-:W-:Y:S02]  /*02a0*/  UIADD3 UR10, UP1, UPT, UR6, 0x80, URZ ;  /* 0x00000080060a7890 */ /* 0x008fe4000ff3e0ff */
[----:B------:R-:W-:Y:S02]  /*02b0*/  UIADD3 UR6, UP0, UPT, UR6, 0x180, URZ ;  /* 0x0000018006067890 */ /* 0x000fe4000ff1e0ff */
[----:B------:R-:W-:Y:S02]  /*02c0*/  UIADD3.X UR11, UPT, UPT, URZ, UR7, URZ, UP1, !UPT ;  /* 0x00000007ff0b7290 */ /* 0x000fe40008ffe4ff */
[----:B------:R-:W-:-:S07]  /*02d0*/  UIADD3.X UR7, UPT, UPT, URZ, UR7, URZ, UP0, !UPT ;  /* 0x00000007ff077290 */ /* 0x000fce00087fe4ff */
[----:B------:R3:W-:Y:S02]  /*02e0*/  UTMACCTL.PF [UR10] ;  /* 0x000000000a0079b9 */ /* 0x0007e40008040000 */
[----:B------:R3:W-:Y:S02]  /*02f0*/  UTMACCTL.PF [UR6] ;  /* 0x00000000060079b9 */ /* 0x0007e40008040000 */
[----:B---3--:R-:W-:Y:S01]  /*0300*/  NOP ;  /* 0x0000000000007918 */ /* 0x008fe20000000000 */
.L_x_5:
[----:B------:R-:W-:Y:S05]  /*0310*/  BSYNC.RECONVERGENT B0 ;  /* 0x0000000000007941 */ /* 0x000fea0003800200 */
.L_x_4:
[----:B------:R-:W-:Y:S04]  /*0320*/  BSSY.RECONVERGENT B0, `(.L_x_6) ;  /* 0x000000a000007945 */ /* 0x000fe80003800200 */
        /* <DEDUP_REMOVED lines=9> */
.L_x_7:
[----:B------:R-:W-:Y:S05]  /*03c0*/  BSYNC.RECONVERGENT B0 ;  /* 0x0000000000007941 */ /* 0x000fea0003800200 */
.L_x_6:
[----:B------:R-:W3:Y:S01]  /*03d0*/  LDCU.64 UR6, c[0x0][0x888] ;  /* 0x00011100ff0677ac */ /* 0x000ee20008000a00 */
[----:B------:R-:W-:Y:S02]  /*03e0*/  UISETP.EQ.U32.AND UP1, UPT, UR4, URZ, UPT ;  /* 0x000000ff0400728c */ /* 0x000fe4000bf22070 */
[----:B------:R-:W-:Y:S02]  /*03f0*/  UPLOP3.LUT UP2, UPT, UPT, UPT, UPT, 0x80, 0x8 ;  /* 0x000000000008789c */ /* 0x000fe40003f4f070 */
[----:B---3--:R-:W-:-:S04]  /*0400*/  UISETP.NE.U32.AND UP0, UPT, UR6, URZ, UPT ;  /* 0x000000ff0600728c */ /* 0x008fc8000bf05070 */
[----:B------:R-:W-:-:S04]  /*0410*/  UISETP.NE.AND.EX UP0, UPT, UR7, URZ, UPT, UP0 ;  /* 0x000000ff0700728c */ /* 0x000fc8000bf05300 */
[----:B------:R-:W-:-:S04]  /*0420*/  UISETP.EQ.OR.EX UP3, UPT, UR5, URZ, !UP0, UP1 ;  /* 0x000000ff0500728c */ /* 0x000fc8000c762710 */
[----:B------:R-:W-:-:S05]  /*0430*/  UP2UR UR50, UPR, URZ, 0x8 ;  /* 0x00000008ff327883 */ /* 0x000fca0008000000 */
[----:B------:R-:W-:Y:S07]  /*0440*/  BRA.U !UP3, `(.L_x_8) ;  /* 0x000000010b207547 */ /* 0x000fee000b800000 */
[----:B------:R-:W-:Y:S01]  /*0450*/  UISETP.NE.U32.AND UP2, UPT, UR4, URZ, UPT ;  /* 0x000000ff0400728c */ /* 0x000fe2000bf45070 */
[----:B-----5:R-:W-:Y:S01]  /*0460*/  FSETP.NEU.AND P0, PT, R81, RZ, PT ;  /* 0x000000ff5100720b */ /* 0x020fe20003f0d000 */
[----:B------:R-:W-:Y:S02]  /*0470*/  USEL UR4, URZ, 0xffffffff, UP0 ;  /* 0xffffffffff047887 */ /* 0x000fe40008000000 */
[----:B------:R-:W-:-:S10]  /*0480*/  UISETP.NE.AND.EX UP2, UPT, UR5, URZ, UPT, UP2 ;  /* 0x000000ff0500728c */ /* 0x000fd4000bf45320 */
[----:B------:R-:W-:Y:S01]  /*0490*/  VOTEU.ANY UP1, P0 ;  /* 0x0000000000ff7886 */ /* 0x000fe20000020100 */
[----:B------:R-:W-:-:S04]  /*04a0*/  @!UP2 USEL UR4, URZ, 0xffffffff, UP1 ;  /* 0xffffffffff04a887 */ /* 0x000fc80008800000 */
[----:B------:R-:W-:-:S04]  /*04b0*/  ULOP3.LUT UR4, UR4, 0x1, URZ, 0xc0, !UPT ;  /* 0x0000000104047892 */ /* 0x000fc8000f8ec0ff */
[----:B------:R-:W-:-:S11]  /*04c0*/  UISETP.NE.U32.AND UP2, UPT, UR4, 0x1, UPT ;  /* 0x000000010400788c */ /* 0x000fd6000bf45070 */
.L_x_8:
[----:B-1----:R-:W1:Y:S01]  /*04d0*/  SHFL.IDX PT, R2, R173, RZ, 0x1f ;  /* 0x00001fffad027589 */ /* 0x002e6200000e0000 */
[----:B------:R-:W-:-:S04]  /*04e0*/  UISETP.NE.AND UP1, UPT, UR8, 0x2, UPT ;  /* 0x000000020800788c */ /* 0x000fc8000bf25270 */
[----:B------:R-:W-:Y:S01]  /*04f0*/  USEL UR6, URZ, 0x1, UP1 ;  /* 0x00000001ff067887 */ /* 0x000fe20008800000 */
[----:B-1----:R-:W-:-:S13]  /*0500*/  ISETP.NE.AND P0, PT, R2, RZ, PT ;  /* 0x000000ff0200720c */ /* 0x002fda0003f05270 */
[----:B------:R-:W-:Y:S05]  /*0510*/  @P0 BRA `(.L_x_9) ;  /* 0x0000000000400947 */ /* 0x000fea0003800000 */
[----:B------:R-:W1:Y:S01]  /*0520*/  S2UR UR5, SR_CgaCtaId ;  /* 0x00000000000579c3 */ /* 0x000e620000008800 */
[----:B------:R-:W-:Y:S01]  /*0530*/  UMOV UR7, 0x400 ;  /* 0x0000040000077882 */ /* 0x000fe20000000000 */
[----:B------:R-:W-:Y:S01]  /*0540*/  UMOV UR4, 0x1 ;  /* 0x0000000100047882 */ /* 0x000fe20000000000 */
[----:B------:R-:W-:Y:S01]  /*0550*/  ELECT P0, URZ, PT ;  /* 0x0000000000ff782f */ /* 0x000fe20003800000 */
[----:B------:R-:W-:-:S04]  /*0560*/  UIADD3 UR10, UPT, UPT, -UR4, 0x100000, URZ ;  /* 0x00100000040a7890 */ /* 0x000fc8000fffe1ff */
[----:B------:R-:W-:Y:S02]  /*0570*/  USHF.L.U32 UR11, UR10, 0xb, URZ ;  /* 0x0000000b0a0b7899 */ /* 0x000fe400080006ff */
[----:B------:R-:W-:Y:S02]  /*0580*/  USHF.L.U32 UR10, UR10, 0x1, URZ ;  /* 0x000000010a0a7899 */ /* 0x000fe400080006ff */
[----:B-1----:R-:W-:Y:S01]  /*0590*/  ULEA UR5, UR5, UR7, 0x18 ;  /* 0x0000000705057291 */ /* 0x002fe2000f8ec0ff */
[----:B------:R-:W1:Y:S11]  /*05a0*/  FENCE.VIEW.ASYNC.S ;  /* 0x00000000000073c6 */ /* 0x000e760000000000 */
[----:B-1----:R1:W3:Y:S01]  /*05b0*/  SYNCS.EXCH.64 URZ, [UR5], UR10 ;  /* 0x0000000a05ff75b2 */ /* 0x0022e20008000100 */
[----:B------:R1:W4:Y:S01]  /*05c0*/  SYNCS.EXCH.64 URZ, [UR5+0x18], UR10 ;  /* 0x0000180a05ff75b2 */ /* 0x0003220008000100 */
[----:B------:R1:W1:Y:S01]  /*05d0*/  SYNCS.EXCH.64 URZ, [UR5+0x8], UR10 ;  /* 0x0000080a05ff75b2 */ /* 0x0002620008000100 */
[----:B------:R1:W1:Y:S01]  /*05e0*/  SYNCS.EXCH.64 URZ, [UR5+0x20], UR10 ;  /* 0x0000200a05ff75b2 */ /* 0x0002620008000100 */
[----:B------:R1:W1:Y:S01]  /*05f0*/  SYNCS.EXCH.64 URZ, [UR5+0x10], UR10 ;  /* 0x0000100a05ff75b2 */ /* 0x0002620008000100 */
[----:B------:R1:W1:Y:S01]  /*0600*/  SYNCS.EXCH.64 URZ, [UR5+0x28], UR10 ;  /* 0x0000280a05ff75b2 */ /* 0x0002620008000100 */
[----:B------:R-:W-:Y:S01]  /*0610*/  NOP ;  /* 0x0000000000007918 */ /* 0x000fe20000000000 */
.L_x_9:
[----:B------:R-:W2:Y:S01]  /*0620*/  SHFL.IDX PT, R2, R173, RZ, 0x1f ;  /* 0x00001fffad027589 */ /* 0x000ea200000e0000 */
[----:B------:R-:W-:Y:S01]  /*0630*/  NOP ;  /* 0x0000000000007918 */ /* 0x000fe20000000000 */
[----:B--2---:R-:W-:-:S13]  /*0640*/  ISETP.NE.AND P0, PT, R2, 0x1, PT ;  /* 0x000000010200780c */ /* 0x004fda0003f05270 */
[----:B------:R-:W-:Y:S05]  /*0650*/  @P0 BRA `(.L_x_10) ;  /* 0x0000000000580947 */ /* 0x000fea0003800000 */
[----:B------:R-:W2:Y:S01]  /*0660*/  S2UR UR7, SR_CgaCtaId ;  /* 0x00000000000779c3 */ /* 0x000ea20000008800 */
[----:B------:R-:W-:Y:S01]  /*0670*/  UMOV UR9, 0x400 ;  /* 0x0000040000097882 */ /* 0x000fe20000000000 */
[----:B-1----:R-:W-:Y:S01]  /*0680*/  UMOV UR5, 0x20 ;  /* 0x0000002000057882 */ /* 0x002fe20000000000 */
[----:B------:R-:W-:Y:S01]  /*0690*/  UMOV UR4, 0x80 ;  /* 0x0000008000047882 */ /* 0x000fe20000000000 */
[----:B------:R-:W-:-:S04]  /*06a0*/  UIADD3 UR10, UPT, UPT, -UR5, 0x100000, URZ ;  /* 0x00100000050a7890 */ /* 0x000fc8000fffe1ff */
[----:B------:R-:W-:Y:S02]  /*06b0*/  USHF.L.U32 UR11, UR10, 0xb, URZ ;  /* 0x0000000b0a0b7899 */ /* 0x000fe400080006ff */
[----:B------:R-:W-:Y:S02]  /*06c0*/  USHF.L.U32 UR10, UR10, 0x1, URZ ;  /* 0x000000010a0a7899 */ /* 0x000fe400080006ff */
[----:B------:R-:W-:-:S04]  /*06d0*/  UIADD3 UR4, UPT, UPT, -UR4, 0x100000, URZ ;  /* 0x0010000004047890 */ /* 0x000fc8000fffe1ff */
[----:B------:R-:W-:Y:S02]  /*06e0*/  USHF.L.U32 UR5, UR4, 0xb, URZ ;  /* 0x0000000b04057899 */ /* 0x000fe400080006ff */
[----:B------:R-:W-:Y:S01]  /*06f0*/  USHF.L.U32 UR4, UR4, 0x1, URZ ;  /* 0x0000000104047899 */ /* 0x000fe200080006ff */
[----:B------:R-:W-:Y:S01]  /*0700*/  ELECT P0, URZ, PT ;  /* 0x0000000000ff782f */ /* 0x000fe20003800000 */
[----:B--2---:R-:W-:Y:S01]  /*0710*/  ULEA UR7, UR7, UR9, 0x18 ;  /* 0x0000000907077291 */ /* 0x004fe2000f8ec0ff */
[----:B------:R-:W1:Y:S11]  /*0720*/  FENCE.VIEW.ASYNC.S ;  /* 0x00000000000073c6 */ /* 0x000e760000000000 */
[----:B-1----:R2:W1:Y:S01]  /*0730*/  SYNCS.EXCH.64 URZ, [UR7+0x30], UR10 ;  /* 0x0000300a07ff75b2 */ /* 0x0024620008000100 */
[----:B------:R2:W1:Y:S01]  /*0740*/  SYNCS.EXCH.64 URZ, [UR7+0x50], UR4 ;  /* 0x0000500407ff75b2 */ /* 0x0004620008000100 */
[----:B------:R2:W1:Y:S01]  /*0750*/  SYNCS.EXCH.64 URZ, [UR7+0x38], UR10 ;  /* 0x0000380a07ff75b2 */ /* 0x0004620008000100 */
[----:B------:R2:W1:Y:S01]  /*0760*/  SYNCS.EXCH.64 URZ, [UR7+0x58], UR4 ;  /* 0x0000580407ff75b2 */ /* 0x0004620008000100 */
[----:B------:R2:W1:Y:S01]  /*0770*/  SYNCS.EXCH.64 URZ, [UR7+0x40], UR10 ;  /* 0x0000400a07ff75b2 */ /* 0x0004620008000100 */
[----:B------:R2:W1:Y:S01]  /*0780*/  SYNCS.EXCH.64 URZ, [UR7+0x60], UR4 ;  /* 0x0000600407ff75b2 */ /* 0x0004620008000100 */
[----:B------:R2:W1:Y:S01]  /*0790*/  SYNCS.EXCH.64 URZ, [UR7+0x48], UR10 ;  /* 0x0000480a07ff75b2 */ /* 0x0004620008000100 */
[----:B------:R2:W1:Y:S02]  /*07a0*/  SYNCS.EXCH.64 URZ, [UR7+0x68], UR4 ;  /* 0x0000680407ff75b2 */ /* 0x0004640008000100 */
[----:B--2---:R-:W-:Y:S01]  /*07b0*/  NOP ;  /* 0x0000000000007918 */ /* 0x004fe20000000000 */
.L_x_10:
[----:B------:R-:W2:Y:S01]  /*07c0*/  SHFL.IDX PT, R2, R173, RZ, 0x1f ;  /* 0x00001fffad027589 */ /* 0x000ea200000e0000 */
[----:B------:R-:W-:Y:S01]  /*07d0*/  NOP ;  /* 0x0000000000007918 */ /* 0x000fe20000000000 */
[----:B--2---:R-:W-:-:S13]  /*07e0*/  ISETP.NE.AND P0, PT, R2, 0x3, PT ;  /* 0x000000030200780c */ /* 0x004fda0003f05270 */
[----:B------:R-:W-:Y:S05]  /*07f0*/  @P0 BRA `(.L_x_11) ;  /* 0x0000000000300947 */ /* 0x000fea0003800000 */
[----:B-1----:R-:W1:Y:S01]  /*0800*/  S2UR UR5, SR_CgaCtaId ;  /* 0x00000000000579c3 */ /* 0x002e620000008800 */
        /* <DEDUP_REMOVED lines=8> */
[----:B-1----:R2:W1:Y:S01]  /*0890*/  SYNCS.EXCH.64 URZ, [UR5+0x70], UR10 ;  /* 0x0000700a05ff75b2 */ /* 0x0024620008000100 */
[----:B------:R2:W1:Y:S02]  /*08a0*/  SYNCS.EXCH.64 URZ, [UR5+0x78], UR10 ;  /* 0x0000780a05ff75b2 */ /* 0x0004640008000100 */
[----:B--2---:R-:W-:Y:S01]  /*08b0*/  NOP ;  /* 0x0000000000007918 */ /* 0x004fe20000000000 */
.L_x_11:
[----:B------:R-:W2:Y:S01]  /*08c0*/  SHFL.IDX PT, R2, R173, RZ, 0x1f ;  /* 0x00001fffad027589 */ /* 0x000ea200000e0000 */
[----:B------:R-:W-:Y:S01]  /*08d0*/  NOP ;  /* 0x0000000000007918 */ /* 0x000fe20000000000 */
[----:B--2---:R-:W-:-:S13]  /*08e0*/  ISETP.NE.AND P0, PT, R2, 0x4, PT ;  /* 0x000000040200780c */ /* 0x004fda0003f05270 */
[----:B------:R-:W-:Y:S05]  /*08f0*/  @P0 BRA `(.L_x_12) ;  /* 0x00000000004c0947 */ /* 0x000fea0003800000 */
[----:B-1----:R-:W1:Y:S01]  /*0900*/  S2UR UR5, SR_CgaCtaId ;  /* 0x00000000000579c3 */ /* 0x002e620000008800 */
[----:B------:R-:W-:Y:S01]  /*0910*/  UMOV UR9, 0x100 ;  /* 0x0000010000097882 */ /* 0x000fe20000000000 */
[----:B------:R-:W-:Y:S01]  /*0920*/  UMOV UR7, 0x400 ;  /* 0x0000040000077882 */ /* 0x000fe20000000000 */
[----:B------:R-:W-:Y:S01]  /*0930*/  USEL UR9, UR9, 0xe0, UP2 ;  /* 0x000000e009097887 */ /* 0x000fe20009000000 */
[----:B------:R-:W-:Y:S01]  /*0940*/  UMOV UR4, 0x1 ;  /* 0x0000000100047882 */ /* 0x000fe20000000000 */
[----:B------:R-:W-:Y:S01]  /*0950*/  ELECT P0, URZ, PT ;  /* 0x0000000000ff782f */ /* 0x000fe20003800000 */
[----:B------:R-:W-:-:S04]  /*0960*/  UIADD3 UR10, UPT, UPT, -UR4, 0x100000, URZ ;  /* 0x00100000040a7890 */ /* 0x000fc8000fffe1ff */
[----:B------:R-:W-:Y:S02]  /*0970*/  USHF.L.U32 UR11, UR10, 0xb, URZ ;  /* 0x0000000b0a0b7899 */ /* 0x000fe400080006ff */
[----:B------:R-:W-:Y:S02]  /*0980*/  USHF.L.U32 UR10, UR10, 0x1, URZ ;  /* 0x000000010a0a7899 */ /* 0x000fe400080006ff */
[----:B------:R-:W-:-:S04]  /*0990*/  UIADD3 UR12, UPT, UPT, -UR9, 0x100000, URZ ;  /* 0x00100000090c7890 */ /* 0x000fc8000fffe1ff */
[----:B------:R-:W-:Y:S02]  /*09a0*/  USHF.L.U32 UR13, UR12, 0xb, URZ ;  /* 0x0000000b0c0d7899 */ /* 0x000fe400080006ff */
[----:B------:R-:W-:Y:S02]  /*09b0*/  USHF.L.U32 UR12, UR12, 0x1, URZ ;  /* 0x000000010c0c7899 */ /* 0x000fe400080006ff */
[----:B-1----:R-:W-:Y:S01]  /*09c0*/  ULEA UR5, UR5, UR7, 0x18 ;  /* 0x0000000705057291 */ /* 0x002fe2000f8ec0ff */
[----:B------:R-:W1:Y:S11]  /*09d0*/  FENCE.VIEW.ASYNC.S ;  /* 0x00000000000073c6 */ /* 0x000e760000000000 */
[----:B-1----:R2:W1:Y:S01]  /*09e0*/  SYNCS.EXCH.64 URZ, [UR5+0x80], UR10 ;  /* 0x0000800a05ff75b2 */ /* 0x0024620008000100 */
[----:B------:R2:W1:Y:S01]  /*09f0*/  SYNCS.EXCH.64 URZ, [UR5+0x90], UR12 ;  /* 0x0000900c05ff75b2 */ /* 0x0004620008000100 */
[----:B------:R2:W1:Y:S01]  /*0a00*/  SYNCS.EXCH.64 URZ, [UR5+0x88], UR10 ;  /* 0x0000880a05ff75b2 */ /* 0x0004620008000100 */
[----:B------:R2:W1:Y:S02]  /*0a10*/  SYNCS.EXCH.64 URZ, [UR5+0x98], UR12 ;  /* 0x0000980c05ff75b2 */ /* 0x0004640008000100 */
[----:B--2---:R-:W-:Y:S01]  /*0a20*/  NOP ;  /* 0x0000000000007918 */ /* 0x004fe20000000000 */
.L_x_12:
        /* <DEDUP_REMOVED lines=20> */
[----:B------:R2:W1:Y:S02]  /*0b70*/  SYNCS.EXCH.64 URZ, [UR7+0xb8], UR4 ;  /* 0x0000b80407ff75b2 */ /* 0x0004640008000100 */
[----:B--2---:R-:W-:Y:S01]  /*0b80*/  NOP ;  /* 0x0000000000007918 */ /* 0x004fe20000000000 */
.L_x_13:
        /* <DEDUP_REMOVED lines=18> */
.L_x_14:
[----:B-1----:R-:W1:Y:S01]  /*0cb0*/  S2UR UR5, SR_CTAID.X ;  /* 0x00000000000579c3 */ /* 0x002e620000002500 */
[----:B------:R-:W-:-:S05]  /*0cc0*/  CS2R.32 R170, SR_CgaSize ;  /* 0x0000000000aa7805 */ /* 0x000fca0000008a00 */
[----:B------:R-:W-:-:S05]  /*0cd0*/  IMAD R170, R170, -0xa0, RZ ;  /* 0xffffff60aaaa7824 */ /* 0x000fca00078e02ff */
[----:B------:R-:W-:-:S14]  /*0ce0*/  R2UR UR9, R170 ;  /* 0x00000000aa0972ca */ /* 0x000fdc00000e0000 */
[----:B------:R-:W2:Y:S01]  /*0cf0*/  LDCU UR9, c[0x0][UR9+0x2b0] ;  /* 0x00005600090977ac */ /* 0x000ea20008000800 */
[----:B------:R-:W-:Y:S01]  /*0d00*/  NOP ;  /* 0x0000000000007918 */ /* 0x000fe20000000000 */
[----:B------:R-:W-:-:S05]  /*0d10*/  CS2R.32 R170, SR_CgaSize ;  /* 0x0000000000aa7805 */ /* 0x000fca0000008a00 */
[----:B------:R-:W-:-:S05]  /*0d20*/  IMAD R170, R170, -0xa0, RZ ;  /* 0xffffff60aaaa7824 */ /* 0x000fca00078e02ff */
[----:B------:R-:W-:-:S14]  /*0d30*/  R2UR UR7, R170 ;  /* 0x00000000aa0772ca */ /* 0x000fdc00000e0000 */
[----:B------:R-:W3:Y:S01]  /*0d40*/  LDCU UR7, c[0x0][UR7+0x2b4] ;  /* 0x00005680070777ac */ /* 0x000ee20008000800 */
[----:B------:R-:W4:Y:S08]  /*0d50*/  S2UR UR4, SR_CTAID.Y ;  /* 0x00000000000479c3 */ /* 0x000f300000002600 */
[----:B------:R-:W3:Y:S01]  /*0d60*/  LDC R9, c[0x0][0xb24] ;  /* 0x0002c900ff097b82 */ /* 0x000ee20000000800 */
[----:B-1----:R-:W-:-:S02]  /*0d70*/  I2FP.F32.U32 R5, UR5 ;  /* 0x0000000500057c45 */ /* 0x002fc40008201000 */
[----:B------:R-:W-:-:S05]  /*0d80*/  CS2R.32 R3, SR_CgaSize ;  /* 0x0000000000037805 */ /* 0x000fca0000008a00 */
[----:B------:R-:W-:-:S06]  /*0d90*/  IMAD R3, R3, -0xa0, RZ ;  /* 0xffffff6003037824 */ /* 0x000fcc00078e02ff */
[----:B------:R-:W1:Y:S01]  /*0da0*/  LDC R3, c[0x0][R3+0x2a0] ;  /* 0x0000a80003037b82 */ /* 0x000e620000000800 */
[----:B------:R-:W-:Y:S01]  /*0db0*/  MOV R21, UR5 ;  /* 0x0000000500157c02 */ /* 0x000fe20008000f00 */
[----:B--2---:R-:W-:Y:S01]  /*0dc0*/  FMUL R5, R5, UR9 ;  /* 0x0000000905057c20 */ /* 0x004fe20008400000 */
[----:B----4-:R-:W-:Y:S02]  /*0dd0*/  I2FP.F32.U32 R4, UR4 ;  /* 0x0000000400047c45 */ /* 0x010fe40008201000 */
[----:B------:R-:W-:-:S05]  /*0de0*/  CS2R.32 R2, SR_CgaSize ;  /* 0x0000000000027805 */ /* 0x000fca0000008a00 */
[----:B------:R-:W-:-:S06]  /*0df0*/  IMAD R2, R2, -0xa0, RZ ;  /* 0xffffff6002027824 */ /* 0x000fcc00078e02ff */
[----:B------:R-:W2:Y:S01]  /*0e00*/  LDC R2, c[0x0][R2+0x2a4] ;  /* 0x0000a90002027b82 */ /* 0x000ea20000000800 */
[----:B------:R-:W4:Y:S01]  /*0e10*/  F2I.U32.TRUNC.NTZ R170, R5 ;  /* 0x0000000500aa7305 */ /* 0x000f22000020f000 */
[----:B------:R-:W-:Y:S01]  /*0e20*/  MOV R20, UR4 ;  /* 0x0000000400147c02 */ /* 0x000fe20008000f00 */
[----:B---3--:R-:W-:-:S05]  /*0e30*/  FMUL R4, R4, UR7 ;  /* 0x0000000704047c20 */ /* 0x008fca0008400000 */
[----:B------:R-:W-:Y:S01]  /*0e40*/  BAR.SYNC.DEFER_BLOCKING 0x0 ;  /* 0x0000000000007b1d */ /* 0x000fe20000010000 */
[----:B------:R-:W-:-:S05]  /*0e50*/  ISETP.GE.AND P0, PT, R9, 0x1, PT ;  /* 0x000000010900780c */ /* 0x000fca0003f06270 */
[----:B------:R-:W3:Y:S02]  /*0e60*/  F2I.U32.TRUNC.NTZ R147, R4 ;  /* 0x0000000400937305 */ /* 0x000ee4000020f000 */
[----:B------:R-:W2:Y:S01]  /*0e70*/  S2UR UR36, SR_CTAID.Z ;  /* 0x00000000002479c3 */ /* 0x000ea20000002700 */
[----:B----4-:R-:W-:-:S05]  /*0e80*/  IADD3 R170, PT, PT, -R170, RZ, RZ ;  /* 0x000000ffaaaa7210 */ /* 0x010fca0007ffe1ff */
[----:B-1----:R-:W-:Y:S01]  /*0e90*/  IMAD R170, R3, R170, UR5 ;  /* 0x0000000503aa7e24 */ /* 0x002fe2000f8e02aa */
[----:B---3--:R-:W-:-:S05]  /*0ea0*/  IADD3 R147, PT, PT, -R147, RZ, RZ ;  /* 0x000000ff93937210 */ /* 0x008fca0007ffe1ff */
[----:B--2---:R-:W-:Y:S01]  /*0eb0*/  IMAD R147, R2, R147, UR4 ;  /* 0x0000000402937e24 */ /* 0x004fe2000f8e0293 */
[----:B------:R-:W-:Y:S06]  /*0ec0*/  @!P0 BRA `(.L_x_15) ;  /* 0x0000000000b88947 */ /* 0x000fec0003800000 */
[----:B------:R-:W1:Y:S01]  /*0ed0*/  LDC.64 R4, c[0x0][0xb18] ;  /* 0x0002c600ff047b82 */ /* 0x000e620000000a00 */
[----:B------:R-:W-:-:S07]  /*0ee0*/  ISETP.NE.AND P0, PT, R9, 0x1, PT ;  /* 0x000000010900780c */ /* 0x000fce0003f05270 */
[----:B------:R-:W2:Y:S08]  /*0ef0*/  LDC R10, c[0x0][0xb0c] ;  /* 0x0002c300ff0a7b82 */ /* 0x000eb00000000800 */
[----:B------:R-:W3:Y:S08]  /*0f00*/  LDC R11, c[0x0][0x370] ;  /* 0x0000dc00ff0b7b82 */ /* 0x000ef00000000800 */
[----:B------:R-:W4:Y:S01]  /*0f10*/  LDC R12, c[0x0][0x374] ;  /* 0x0000dd00ff0c7b82 */ /* 0x000f220000000800 */
[----:B-1----:R-:W-:-:S07]  /*0f20*/  ISETP.NE.AND P1, PT, R4, 0x1, PT ;  /* 0x000000010400780c */ /* 0x002fce0003f25270 */
[----:B------:R-:W3:Y:S01]  /*0f30*/  LDC.64 R6, c[0x0][0xb10] ;  /* 0x0002c400ff067b82 */ /* 0x000ee20000000a00 */
[----:B--2---:R-:W-:-:S07]  /*0f40*/  ISETP.NE.AND P2, PT, R10, 0x1, PT ;  /* 0x000000010a00780c */ /* 0x004fce0003f45270 */
[----:B------:R-:W1:Y:S08]  /*0f50*/  LDC R8, c[0x0][0xb20] ;  /* 0x0002c800ff087b82 */ /* 0x000e700000000800 */
[----:B------:R-:W2:Y:S01]  /*0f60*/  LDC.64 R2, c[0x0][0xb28] ;  /* 0x0002ca00ff027b82 */ /* 0x000ea20000000a00 */
[----:B----4-:R-:W-:-:S04]  /*0f70*/  IMAD.HI.U32 R13, R12, R5, RZ ;  /* 0x000000050c0d7227 */ /* 0x010fc800078e00ff */
[----:B------:R-:W-:-:S04]  /*0f80*/  IMAD.HI.U32 R5, R20, R5, RZ ;  /* 0x0000000514057227 */ /* 0x000fc800078e00ff */
[----:B---3--:R-:W-:-:S04]  /*0f90*/  IMAD.HI.U32 R14, R11, R6, RZ ;  /* 0x000000060b0e7227 */ /* 0x008fc800078e00ff */
[C---:B------:R-:W-:Y:S01]  /*0fa0*/  IMAD.HI.U32 R16, R21.reuse, R6, RZ ;  /* 0x0000000615107227 */ /* 0x040fe200078e00ff */
[-C--:B------:R-:W-:Y:S02]  /*0fb0*/  @P2 SHF.R.U32.HI R11, RZ, R7.reuse, R14 ;  /* 0x00000007ff0b2219 */ /* 0x080fe4000001160e */
[-C--:B-1----:R-:W-:Y:S02]  /*0fc0*/  @P1 SHF.R.U32.HI R12, RZ, R8.reuse, R13 ;  /* 0x00000008ff0c1219 */ /* 0x082fe4000001160d */
[----:B------:R-:W-:Y:S02]  /*0fd0*/  SHF.R.U32.HI R5, RZ, R8, R5 ;  /* 0x00000008ff057219 */ /* 0x000fe40000011605 */
[----:B------:R-:W-:Y:S02]  /*0fe0*/  SHF.R.U32.HI R16, RZ, R7, R16 ;  /* 0x00000007ff107219 */ /* 0x000fe40000011610 */
[----:B------:R-:W-:Y:S01]  /*0ff0*/  SEL R5, R20, R5, !P1 ;  /* 0x0000000514057207 */ /* 0x000fe20004800000 */
[----:B--2---:R-:W-:Y:S01]  /*1000*/  IMAD.HI.U32 R14, R12, R2, RZ ;  /* 0x000000020c0e7227 */ /* 0x004fe200078e00ff */
[----:B------:R-:W-:-:S02]  /*1010*/  SEL R7, R21, R16, !P2 ;  /* 0x0000001015077207 */ /* 0x000fc40005000000 */
[----:B------:R-:W-:Y:S01]  /*1020*/  IADD3 R13, PT, PT, -R5, RZ, RZ ;  /* 0x000000ff050d7210 */ /* 0x000fe20007ffe1ff */
[----:B------:R-:W-:Y:S01]  /*1030*/  IMAD.HI.U32 R6, R11, R2, RZ ;  /* 0x000000020b067227 */ /* 0x000fe200078e00ff */
[----:B------:R-:W-:-:S03]  /*1040*/  @P0 SHF.R.U32.HI R12, RZ, R3, R14 ;  /* 0x00000003ff0c0219 */ /* 0x000fc6000001160e */
[----:B------:R-:W-:Y:S01]  /*1050*/  IMAD R13, R4, R13, R20 ;  /* 0x0000000d040d7224 */ /* 0x000fe200078e0214 */
[----:B------:R-:W-:Y:S01]  /*1060*/  @P0 SHF.R.U32.HI R11, RZ, R3, R6 ;  /* 0x00000003ff0b0219 */ /* 0x000fe20000011606 */
[----:B------:R-:W-:-:S04]  /*1070*/  IMAD R12, R12, R9, RZ ;  /* 0x000000090c0c7224 */ /* 0x000fc800078e02ff */
[----:B------:R-:W-:Y:S01]  /*1080*/  IMAD R6, R11, R9, RZ ;  /* 0x000000090b067224 */ /* 0x000fe200078e02ff */
[----:B------:R-:W-:-:S04]  /*1090*/  ISETP.GE.AND P1, PT, R5, R12, PT ;  /* 0x0000000c0500720c */ /* 0x000fc80003f26270 */
[----:B------:R-:W-:Y:S01]  /*10a0*/  ISETP.GE.OR P1, PT, R7, R6, P1 ;  /* 0x000000060700720c */ /* 0x000fe20000f26670 */
[----:B------:R-:W-:-:S05]  /*10b0*/  IMAD.HI.U32 R6, R5, R2, RZ ;  /* 0x0000000205067227 */ /* 0x000fca00078e00ff */
[----:B------:R-:W-:-:S04]  /*10c0*/  SHF.R.U32.HI R6, RZ, R3, R6 ;  /* 0x00000003ff067219 */ /* 0x000fc80000011606 */
[----:B------:R-:W-:-:S03]  /*10d0*/  SEL R6, R5, R6, !P0 ;  /* 0x0000000605067207 */ /* 0x000fc60004000000 */
[----:B------:R-:W-:Y:S01]  /*10e0*/  @!P1 IMAD.HI.U32 R8, R7, R2, RZ ;  /* 0x0000000207089227 */ /* 0x000fe200078e00ff */
[----:B------:R-:W-:-:S04]  /*10f0*/  IADD3 R2, PT, PT, -R6, RZ, RZ ;  /* 0x000000ff06027210 */ /* 0x000fc80007ffe1ff */
[----:B------:R-:W-:Y:S01]  /*1100*/  @!P1 SHF.R.U32.HI R8, RZ, R3, R8 ;  /* 0x00000003ff089219 */ /* 0x000fe20000011608 */
[----:B------:R-:W-:-:S03]  /*1110*/  IMAD R2, R9, R2, R5 ;  /* 0x0000000209027224 */ /* 0x000fc600078e0205 */
[----:B------:R-:W-:-:S05]  /*1120*/  @!P1 SEL R3, R7, R8, !P0 ;  /* 0x0000000807039207 */ /* 0x000fca0004000000 */
[--C-:B------:R-:W-:Y:S02]  /*1130*/  @!P1 IMAD.IADD R6, R6, 0x1, -R3.reuse ;  /* 0x0000000106069824 */ /* 0x100fe400078e0a03 */
[----:B------:R-:W-:Y:S01]  /*1140*/  @!P1 IMAD R3, R2, R11, R3 ;  /* 0x0000000b02039224 */ /* 0x000fe200078e0203 */
[----:B------:R-:W-:Y:S01]  /*1150*/  IADD3 R2, PT, PT, -R7, RZ, RZ ;  /* 0x000000ff07027210 */ /* 0x000fe20007ffe1ff */
[----:B------:R-:W-:Y:S02]  /*1160*/  @!P1 IMAD R5, R6, R9, R7 ;  /* 0x0000000906059224 */ /* 0x000fe400078e0207 */
[----:B------:R-:W-:Y:S02]  /*1170*/  @!P1 IMAD.MOV.U32 R7, RZ, RZ, R3 ;  /* 0x000000ffff079224 */ /* 0x000fe400078e0003 */
[----:B------:R-:W-:Y:S02]  /*1180*/  IMAD R2, R10, R2, R21 ;  /* 0x000000020a027224 */ /* 0x000fe400078e0215 */
[----:B------:R-:W-:-:S02]  /*1190*/  IMAD R20, R5, R4, R13 ;  /* 0x0000000405147224 */ /* 0x000fc400078e020d */
[----:B------:R-:W-:Y:S02]  /*11a0*/  IMAD R21, R7, R10, R2 ;  /* 0x0000000a07157224 */ /* 0x000fe400078e0202 */
.L_x_15:
[----:B------:R-:W1:Y:S01]  /*11b0*/  LDCU UR4, c[0x0][0xb30] ;  /* 0x00016600ff0477ac */ /* 0x000e620008000800 */
[----:B------:R-:W2:Y:S08]  /*11c0*/  S2UR UR37, SR_CgaCtaId ;  /* 0x00000000002579c3 */ /* 0x000eb00000008800 */
[----:B------:R-:W3:Y:S01]  /*11d0*/  LDC R72, c[0x0][0xb24] ;  /* 0x0002c900ff487b82 */ /* 0x000ee20000000800 */
[----:B-1----:R-:W-:-:S09]  /*11e0*/  UISETP.NE.AND UP1, UPT, UR4, 0x1, UPT ;  /* 0x000000010400788c */ /* 0x002fd2000bf25270 */
[----:B--2---:R-:W-:Y:S05]  /*11f0*/  BRA.U UP1, `(.L_x_16) ;  /* 0x0000000101407547 */ /* 0x004fea000b800000 */
[----:B------:R-:W1:Y:S08]  /*1200*/  LDC.64 R4, c[0x0][0xb10] ;  /* 0x0002c400ff047b82 */ /* 0x000e700000000a00 */
[----:B------:R-:W2:Y:S08]  /*1210*/  LDC.64 R2, c[0x0][0xb18] ;  /* 0x0002c600ff027b82 */ /* 0x000eb00000000a00 */
[----:B------:R-:W4:Y:S08]  /*1220*/  LDC R6, c[0x0][0xb20] ;  /* 0x0002c800ff067b82 */ /* 0x000f300000000800 */
[----:B------:R-:W3:Y:S01]  /*1230*/  LDC R8, c[0x0][0xb0c] ;  /* 0x0002c300ff087b82 */ /* 0x000ee20000000800 */
[----:B-1----:R-:W-:-:S05]  /*1240*/  IMAD.HI.U32 R4, R21, R4, RZ ;  /* 0x0000000415047227 */ /* 0x002fca00078e00ff */
[----:B------:R-:W-:Y:S01]  /*1250*/  SHF.R.U32.HI R4, RZ, R5, R4 ;  /* 0x00000005ff047219 */ /* 0x000fe20000011604 */
[----:B--2---:R-:W-:Y:S01]  /*1260*/  IMAD.HI.U32 R3, R20, R3, RZ ;  /* 0x0000000314037227 */ /* 0x004fe200078e00ff */
[----:B------:R-:W-:-:S04]  /*1270*/  ISETP.NE.AND P0, PT, R2, 0x1, PT ;  /* 0x000000010200780c */ /* 0x000fc80003f05270 */
[----:B----4-:R-:W-:-:S04]  /*1280*/  SHF.R.U32.HI R3, RZ, R6, R3 ;  /* 0x00000006ff037219 */ /* 0x010fc80000011603 */
[----:B------:R-:W-:Y:S02]  /*1290*/  SEL R3, R20, R3, !P0 ;  /* 0x0000000314037207 */ /* 0x000fe40004000000 */
[----:B---3--:R-:W-:-:S04]  /*12a0*/  ISETP.NE.AND P1, PT, R8, 0x1, PT ;  /* 0x000000010800780c */ /* 0x008fc80003f25270 */
[----:B------:R-:W-:-:S05]  /*12b0*/  SEL R4, R21, R4, !P1 ;  /* 0x0000000415047207 */ /* 0x000fca0004800000 */
[----:B------:R-:W-:Y:S02]  /*12c0*/  IMAD.IADD R5, R3, 0x1, -R4 ;  /* 0x0000000103057824 */ /* 0x000fe400078e0a04 */
[----:B------:R-:W-:Y:S02]  /*12d0*/  IMAD.IADD R3, R4, 0x1, -R3 ;  /* 0x0000000104037824 */ /* 0x000fe400078e0a03 */
[----:B------:R-:W-:Y:S02]  /*12e0*/  IMAD R21, R5, R8, R21 ;  /* 0x0000000805157224 */ /* 0x000fe400078e0215 */
[----:B------:R-:W-:-:S07]  /*12f0*/  IMAD R20, R3, R2, R20 ;  /* 0x0000000203147224 */ /* 0x000fce00078e0214 */
.L_x_16:
[----:B------:R-:W-:Y:S01]  /*1300*/  BAR.SYNC.DEFER_BLOCKING 0x0 ;  /* 0x0000000000007b1d */ /* 0x000fe20000010000 */
[----:B------:R-:W-:Y:S01]  /*1310*/  UISETP.NE.AND UP1, UPT, UR8, 0x2, UPT ;  /* 0x000000020800788c */ /* 0x000fe2000bf25270 */
[----:B------:R-:W-:Y:S02]  /*1320*/  ISETP.NE.OR P5, PT, R0, 0x2, !P5 ;  /* 0x000000020000780c */ /* 0x000fe40006fa5670 */
[----:B------:R-:W-:-:S06]  /*1330*/  LOP3.LUT R2, R185, 0x1f, RZ, 0xc0, !PT ;  /* 0x0000001fb9027812 */ /* 0x000fcc00078ec0ff */
[----:B------:R-:W-:Y:S05]  /*1340*/  BRA.U UP1, `(.L_x_17) ;  /* 0x0000001101387547 */ /* 0x000fea000b800000 */
[----:B------:R-:W1:Y:S01]  /*1350*/  LDCU UR13, c[0x0][0x38c] ;  /* 0x00007180ff0d77ac */ /* 0x000e620008000800 */
[----:B------:R-:W2:Y:S01]  /*1360*/  LDC R9, c[0x0][0x370] ;  /* 0x0000dc00ff097b82 */ /* 0x000ea20000000800 */
[----:B------:R-:W-:Y:S01]  /*1370*/  PLOP3.LUT P1, PT, PT, PT, UP2, 0x80, 0x8 ;  /* 0x000000000008781c */ /* 0x000fe20003f2f028 */
[----:B------:R-:W-:Y:S01]  /*1380*/  IMAD.MOV.U32 R15, RZ, RZ, 0x1 ;  /* 0x00000001ff0f7424 */ /* 0x000fe200078e00ff */
[----:B------:R-:W-:Y:S01]  /*1390*/  ISETP.EQ.OR P4, PT, R2, RZ, P5 ;  /* 0x000000ff0200720c */ /* 0x000fe20002f82670 */
[----:B------:R-:W-:Y:S01]  /*13a0*/  IMAD.MOV.U32 R14, RZ, RZ, RZ ;  /* 0x000000ffff0e7224 */ /* 0x000fe200078e00ff */
[----:B------:R-:W-:Y:S02]  /*13b0*/  PLOP3.LUT P1, PT, P1, PT, PT, 0x8, 0x80 ;  /* 0x000000000080781c */ /* 0x000fe40000f2e170 */
[----:B------:R-:W-:Y:S01]  /*13c0*/  CS2R R12, SRZ ;  /* 0x00000000000c7805 */ /* 0x000fe2000001ff00 */
[----:B------:R-:W-:Y:S01]  /*13d0*/  IMAD.MOV.U32 R10, RZ, RZ, 0x1 ;  /* 0x00000001ff0a7424 */ /* 0x000fe200078e00ff */
[----:B------:R-:W4:Y:S01]  /*13e0*/  LDC R0, c[0x0][0x374] ;  /* 0x0000dd00ff007b82 */ /* 0x000f220000000800 */
[----:B------:R-:W2:Y:S01]  /*13f0*/  LDCU.64 UR22, c[0x0][0x348] ;  /* 0x00006900ff1677ac */ /* 0x000ea20008000a00 */
[----:B------:R-:W-:Y:S01]  /*1400*/  UMOV UR6, URZ ;  /* 0x000000ff00067c82 */ /* 0x000fe20008000000 */
[----:B-1----:R-:W-:-:S04]  /*1410*/  UIADD3 UR5, UPT, UPT, UR13, 0x3f, URZ ;  /* 0x0000003f0d057890 */ /* 0x002fc8000fffe0ff */
[----:B------:R-:W-:-:S04]  /*1420*/  USHF.R.S32.HI UR4, URZ, 0x1f, UR5 ;  /* 0x0000001fff047899 */ /* 0x000fc80008011405 */
[----:B------:R-:W-:-:S04]  /*1430*/  ULEA.HI UR4, UR4, UR5, URZ, 0x6 ;  /* 0x0000000504047291 */ /* 0x000fc8000f8f30ff */
[----:B------:R-:W-:Y:S02]  /*1440*/  USHF.R.S32.HI UR15, URZ, 0x6, UR4 ;  /* 0x00000006ff0f7899 */ /* 0x000fe40008011404 */
[----:B------:R-:W-:Y:S02]  /*1450*/  UIADD3 UR4, UPT, UPT, UR13, -0x1, URZ ;  /* 0xffffffff0d047890 */ /* 0x000fe4000fffe0ff */
[----:B------:R-:W-:Y:S02]  /*1460*/  UISETP.LT.U32.AND UP0, UPT, UR15, 0x3, UPT ;  /* 0x000000030f00788c */ /* 0x000fe4000bf01070 */
[----:B------:R-:W-:Y:S02]  /*1470*/  UISETP.GE.U32.AND UP1, UPT, UR4, -0x7f, UPT ;  /* 0xffffff810400788c */ /* 0x000fe4000bf26070 */
[----:B------:R-:W-:Y:S02]  /*1480*/  USEL UR14, UR15, 0x3, UP0 ;  /* 0x000000030f0e7887 */ /* 0x000fe40008000000 */
[----:B------:R-:W-:-:S02]  /*1490*/  UIADD3 UR13, UPT, UPT, UR13, 0x7e, URZ ;  /* 0x0000007e0d0d7890 */ /* 0x000fc4000fffe0ff */
[----:B------:R-:W-:Y:S02]  /*14a0*/  UIADD3 UR5, UPT, UPT, UR14, -0x1, URZ ;  /* 0xffffffff0e057890 */ /* 0x000fe4000fffe0ff */
[----:B------:R-:W-:-:S03]  /*14b0*/  UIADD3 UR7, UPT, UPT, UR15, -UR14, URZ ;  /* 0x8000000e0f077290 */ /* 0x000fc6000fffe0ff */
[----:B------:R-:W-:-:S04]  /*14c0*/  @UP1 UIADD3 UR5, UPT, UPT, UR14, URZ, URZ ;  /* 0x000000ff0e051290 */ /* 0x000fc8000fffe0ff */
[----:B--2---:R-:W-:-:S12]  /*14d0*/  UIADD3 UR5, UPT, UPT, UR5, 0x1, URZ ;  /* 0x0000000105057890 */ /* 0x004fd8000fffe0ff */
.L_x_35:
[----:B------:R-:W-:Y:S01]  /*14e0*/  UISETP.NE.AND UP0, UPT, UR37, URZ, UPT ;  /* 0x000000ff2500728c */ /* 0x000fe2000bf05270 */
[----:B------:R-:W1:Y:S08]  /*14f0*/  S2UR UR37, SR_CgaCtaId ;  /* 0x00000000002579c3 */ /* 0x000e700000008800 */
[----:B------:R-:W-:Y:S05]  /*1500*/  BRA.U UP0, `(.L_x_18) ;  /* 0x0000000100347547 */ /* 0x000fea000b800000 */
[----:B------:R-:W2:Y:S01]  /*1510*/  S2R R2, SR_CgaCtaId ;  /* 0x0000000000027919 */ /* 0x000ea20000008800 */
[----:B------:R-:W-:-:S04]  /*1520*/  MOV R3, 0x400 ;  /* 0x0000040000037802 */ /* 0x000fc80000000f00 */
[----:B--2---:R-:W-:Y:S02]  /*1530*/  LEA R3, R2, R3, 0x18 ;  /* 0x0000000302037211 */ /* 0x004fe400078ec0ff */
[----:B------:R-:W-:-:S03]  /*1540*/  SHF.L.U32 R2, R10, 0x1f, RZ ;  /* 0x0000001f0a027819 */ /* 0x000fc600000006ff */
[----:B------:R-:W-:-:S04]  /*1550*/  IMAD R3, R12, 0x8, R3 ;  /* 0x000000080c037824 */ /* 0x000fc800078e0203 */
[----:B------:R-:W2:Y:S02]  /*1560*/  SYNCS.PHASECHK.TRANS64.TRYWAIT P0, [R3+URZ+0xd0], R2 ;  /* 0x0000d002030075a7 */ /* 0x000ea400080011ff */
[----:B--2---:R-:W-:Y:S05]  /*1570*/  @!P0 BRA `(.L_x_19) ;  /* 0x0000009800308947 */ /* 0x004fea0003800000 */
.L_x_125:
[----:B------:R-:W-:Y:S01]  /*1580*/  VIADD R12, R12, 0x1 ;  /* 0x000000010c0c7836 */ /* 0x000fe20000000000 */
[----:B------:R2:W-:Y:S04]  /*1590*/  SYNCS.ARRIVE.TRANS64.A1T0 RZ, [R3+URZ+0xc0], RZ ;  /* 0x0000c0ff03ff79a7 */ /* 0x0005e800081000ff */
[----:B------:R-:W-:-:S04]  /*15a0*/  ISETP.NE.AND P0, PT, R12, 0x2, PT ;  /* 0x000000020c00780c */ /* 0x000fc80003f05270 */
[----:B------:R-:W-:Y:S02]  /*15b0*/  SEL R12, R12, RZ, P0 ;  /* 0x000000ff0c0c7207 */ /* 0x000fe40000000000 */
[----:B--2---:R-:W-:-:S04]  /*15c0*/  SEL R3, RZ, 0x1, P0 ;  /* 0x00000001ff037807 */ /* 0x004fc80000000000 */
[----:B------:R-:W-:-:S07]  /*15d0*/  LOP3.LUT R10, R10, R3, RZ, 0x3c, !PT ;  /* 0x000000030a0a7212 */ /* 0x000fce00078e3cff */
.L_x_18:
[----:B------:R-:W-:Y:S01]  /*15e0*/  UMOV UR4, 0x400 ;  /* 0x0000040000047882 */ /* 0x000fe20000000000 */
[----:B------:R-:W-:Y:S01]  /*15f0*/  SHF.L.U32 R2, R15, 0x1f, RZ ;  /* 0x0000001f0f027819 */ /* 0x000fe200000006ff */
[----:B-1----:R-:W-:Y:S01]  /*1600*/  ULEA UR4, UR37, UR4, 0x18 ;  /* 0x0000000425047291 */ /* 0x002fe2000f8ec0ff */
[----:B------:R-:W-:Y:S01]  /*1610*/  R2UR UR35, R21 ;  /* 0x00000000152372ca */ /* 0x000fe200000e0000 */
[----:B------:R-:W-:Y:S01]  /*1620*/  UISETP.GE.U32.AND UP0, UPT, UR13, 0x7f, UPT ;  /* 0x0000007f0d00788c */ /* 0x000fe2000bf06070 */
[----:B------:R-:W-:Y:S01]  /*1630*/  R2UR UR11, R20 ;  /* 0x00000000140b72ca */ /* 0x000fe200000e0000 */
[----:B------:R-:W-:Y:S01]  /*1640*/  ULEA UR8, UR6, UR4, 0x3 ;  /* 0x0000000406087291 */ /* 0x000fe2000f8e18ff */
[----:B------:R-:W-:-:S08]  /*1650*/  UMOV UR24, URZ ;  /* 0x000000ff00187c82 */ /* 0x000fd00008000000 */
[----:B------:R1:W2:Y:S01]  /*1660*/  SYNCS.PHASECHK.TRANS64.TRYWAIT P0, [UR8+0x18], R2 ;  /* 0x00001802ff0075a7 */ /* 0x0002a20008001108 */
[----:B------:R-:W-:Y:S02]  /*1670*/  USHF.L.U32 UR35, UR35, 0x7, URZ ;  /* 0x0000000723237899 */ /* 0x000fe400080006ff */
[----:B------:R-:W-:Y:S01]  /*1680*/  USHF.L.U32 UR11, UR11, 0x8, URZ ;  /* 0x000000080b0b7899 */ /* 0x000fe200080006ff */
[----:B------:R-:W-:Y:S11]  /*1690*/  BRA.U !UP0, `(.L_x_20) ;  /* 0x0000000108a87547 */ /* 0x000ff6000b800000 */
[----:B------:R-:W-:Y:S01]  /*16a0*/  UMOV UR16, URZ ;  /* 0x000000ff00107c82 */ /* 0x000fe20008000000 */
[----:B------:R-:W-:-:S05]  /*16b0*/  UMOV UR17, UR6 ;  /* 0x0000000600117c82 */ /* 0x000fca0008000000 */
.L_x_25:
[----:B-1----:R-:W-:Y:S01]  /*16c0*/  ULEA UR33, UR17, UR4, 0x3 ;  /* 0x0000000411217291 */ /* 0x002fe2000f8e18ff */
[----:B--2---:R-:W-:Y:S01]  /*16d0*/  @!P5 MOV R3, 0x6000 ;  /* 0x000060000003d802 */ /* 0x004fe20000000f00 */
[----:B--2---:R-:W-:Y:S10]  /*16e0*/  @P0 BRA `(.L_x_21) ;  /* 0x00000000000c0947 */ /* 0x004ff40003800000 */
[----:B------:R-:W-:-:S04]  /*16f0*/  SHF.L.U32 R5, R15, 0x1f, RZ ;  /* 0x0000001f0f057819 */ /* 0x000fc800000006ff */
[----:B------:R-:W2:Y:S02]  /*1700*/  SYNCS.PHASECHK.TRANS64.TRYWAIT P0, [UR33+0x18], R5 ;  /* 0x00001805ff0075a7 */ /* 0x000ea40008001121 */
[----:B--2---:R-:W-:Y:S05]  /*1710*/  @!P0 BRA `(.L_x_22) ;  /* 0x0000009400dc8947 */ /* 0x004fea0003800000 */
.L_x_21:
[----:B------:R2:W-:Y:S01]  /*1720*/  @!P5 SYNCS.ARRIVE.TRANS64 RZ, [UR33], R3 ;  /* 0x00000003ffffd9a7 */ /* 0x0005e20008000021 */
[----:B------:R-:W-:Y:S04]  /*1730*/  BSSY.RECONVERGENT B0, `(.L_x_23) ;  /* 0x0000003000007945 */ /* 0x000fe80003800200 */
[----:B------:R-:W-:Y:S05]  /*1740*/  @P4 BRA `(.L_x_24) ;  /* 0x0000000000044947 */ /* 0x000fea0003800000 */
[----:B------:R-:W-:Y:S05]  /*1750*/  BPT.TRAP 0x1 ;  /* 0x000000040000795c */ /* 0x000fea0000300000 */
.L_x_24:
[----:B------:R-:W-:Y:S05]  /*1760*/  BSYNC.RECONVERGENT B0 ;  /* 0x0000000000007941 */ /* 0x000fea0003800200 */
.L_x_23:
[----:B------:R-:W-:Y:S02]  /*1770*/  UIADD3 UR6, UPT, UPT, UR17, 0x1, URZ ;  /* 0x0000000111067890 */ /* 0x000fe4000fffe0ff */
[----:B------:R-:W-:Y:S02]  /*1780*/  ULEA UR32, UR17, UR4, 0xd ;  /* 0x0000000411207291 */ /* 0x000fe4000f8e68ff */
[----:B------:R-:W-:Y:S02]  /*1790*/  UISETP.NE.AND UP0, UPT, UR6, 0x3, UPT ;  /* 0x000000030600788c */ /* 0x000fe4000bf05270 */
[----:B------:R-:W-:Y:S02]  /*17a0*/  UIADD3 UR26, UP1, UPT, UR22, 0x80, URZ ;  /* 0x00000080161a7890 */ /* 0x000fe4000ff3e0ff */
[----:B------:R-:W-:Y:S02]  /*17b0*/  USEL UR9, URZ, 0x1, UP0 ;  /* 0x00000001ff097887 */ /* 0x000fe40008000000 */
[----:B------:R-:W-:-:S02]  /*17c0*/  USEL UR6, UR6, URZ, UP0 ;  /* 0x000000ff06067287 */ /* 0x000fc40008000000 */
[----:B------:R-:W-:Y:S02]  /*17d0*/  UIADD3 UR20, UP0, UPT, UR22, 0x180, URZ ;  /* 0x0000018016147890 */ /* 0x000fe4000ff1e0ff */
[----:B------:R-:W-:Y:S01]  /*17e0*/  ULEA UR8, UR6, UR4, 0x3 ;  /* 0x0000000406087291 */ /* 0x000fe2000f8e18ff */
[----:B------:R-:W-:Y:S01]  /*17f0*/  LOP3.LUT R15, R15, UR9, RZ, 0x3c, !PT ;  /* 0x000000090f0f7c12 */ /* 0x000fe2000f8e3cff */
[----:B------:R-:W-:Y:S02]  /*1800*/  USHF.L.U32 UR34, UR16, 0x6, URZ ;  /* 0x0000000610227899 */ /* 0x000fe400080006ff */
[----:B------:R-:W-:Y:S01]  /*1810*/  UIADD3.X UR27, UPT, UPT, URZ, UR23, URZ, UP1, !UPT ;  /* 0x00000017ff1b7290 */ /* 0x000fe20008ffe4ff */
[----:B-1----:R-:W-:Y:S01]  /*1820*/  SHF.L.U32 R2, R15, 0x1f, RZ ;  /* 0x0000001f0f027819 */ /* 0x002fe200000006ff */
[----:B------:R-:W-:Y:S02]  /*1830*/  UIADD3 UR32, UPT, UPT, UR32, 0xc400, URZ ;  /* 0x0000c40020207890 */ /* 0x000fe4000fffe0ff */
[----:B------:R-:W-:Y:S01]  /*1840*/  UIADD3.X UR21, UPT, UPT, URZ, UR23, URZ, UP0, !UPT ;  /* 0x00000017ff157290 */ /* 0x000fe200087fe4ff */
[----:B------:R1:W1:Y:S01]  /*1850*/  SYNCS.PHASECHK.TRANS64.TRYWAIT P0, [UR8+0x18], R2 ;  /* 0x00001802ff0075a7 */ /* 0x0002620008001108 */
[----:B------:R-:W-:Y:S01]  /*1860*/  ULEA UR8, UR17, UR4, 0xe ;  /* 0x0000000411087291 */ /* 0x000fe2000f8e70ff */
[----:B------:R-:W-:Y:S01]  /*1870*/  UMOV UR18, 0x0 ;  /* 0x0000000000127882 */ /* 0x000fe20000000000 */
[----:B------:R-:W-:-:S02]  /*1880*/  UMOV UR19, 0x10000000 ;  /* 0x1000000000137882 */ /* 0x000fc40000000000 */
[----:B------:R-:W-:Y:S01]  /*1890*/  UIADD3 UR8, UPT, UPT, UR8, 0x12400, URZ ;  /* 0x0001240008087890 */ /* 0x000fe2000fffe0ff */
[----:B------:R1:W-:Y:S01]  /*18a0*/  UTMALDG.3D [UR32], [UR26], desc[UR18] ;  /* 0x000012201a0075b4 */ /* 0x0003e20008011000 */
[----:B------:R-:W-:Y:S01]  /*18b0*/  UMOV UR12, UR36 ;  /* 0x00000024000c7c82 */ /* 0x000fe20008000000 */
[----:B------:R-:W-:Y:S01]  /*18c0*/  UMOV UR9, UR33 ;  /* 0x0000002100097c82 */ /* 0x000fe20008000000 */
[----:B------:R-:W-:Y:S01]  /*18d0*/  UMOV UR10, UR34 ;  /* 0x00000022000a7c82 */ /* 0x000fe20008000000 */
[----:B------:R-:W-:Y:S01]  /*18e0*/  UIADD3 UR16, UPT, UPT, UR16, 0x1, URZ ;  /* 0x0000000110107890 */ /* 0x000fe2000fffe0ff */
[----:B------:R-:W-:Y:S01]  /*18f0*/  UMOV UR24, UR5 ;  /* 0x0000000500187c82 */ /* 0x000fe20008000000 */
[----:B------:R-:W-:Y:S02]  /*1900*/  UMOV UR17, UR6 ;  /* 0x0000000600117c82 */ /* 0x000fe40008000000 */
[----:B------:R1:W-:Y:S01]  /*1910*/  UTMALDG.3D [UR8], [UR20], desc[UR18] ;  /* 0x00001208140075b4 */ /* 0x0003e20008011000 */
[----:B------:R-:W-:-:S09]  /*1920*/  UISETP.NE.AND UP0, UPT, UR16, UR5, UPT ;  /* 0x000000051000728c */ /* 0x000fd2000bf05270 */
[----:B------:R-:W-:Y:S05]  /*1930*/  BRA.U UP0, `(.L_x_25) ;  /* 0xfffffffd00607547 */ /* 0x000fea000b83ffff */
.L_x_20:
[----:B-1----:R-:W-:Y:S01]  /*1940*/  ULEA UR8, UR6, UR4, 0x3 ;  /* 0x0000000406087291 */ /* 0x002fe2000f8e18ff */
[----:B------:R-:W-:Y:S01]  /*1950*/  SHF.L.U32 R2, R15, 0x1f, RZ ;  /* 0x0000001f0f027819 */ /* 0x000fe200000006ff */
[----:B------:R-:W-:Y:S01]  /*1960*/  @!P1 SYNCS.ARRIVE.TRANS64.A1T0 RZ, [UR4+0x78], RZ ;  /* 0x000078ffffff99a7 */ /* 0x000fe20008100004 */
[----:B------:R-:W-:-:S06]  /*1970*/  UISETP.GT.AND UP0, UPT, UR15, UR14, UPT ;  /* 0x0000000e0f00728c */ /* 0x000fcc000bf04270 */
[----:B--2---:R1:W2:Y:S03]  /*1980*/  SYNCS.PHASECHK.TRANS64.TRYWAIT P0, [UR8+0x18], R2 ;  /* 0x00001802ff0075a7 */ /* 0x0042a60008001108 */
[----:B------:R-:W-:Y:S05]  /*1990*/  BRA.U !UP0, `(.L_x_26) ;  /* 0x0000000108ac7547 */ /* 0x000fea000b800000 */
[----:B------:R-:W-:Y:S01]  /*19a0*/  UIADD3 UR21, UPT, UPT, UR7, UR24, URZ ;  /* 0x0000001807157290 */ /* 0x000fe2000fffe0ff */
[----:B------:R-:W-:-:S11]  /*19b0*/  UMOV UR25, UR6 ;  /* 0x0000000600197c82 */ /* 0x000fd60008000000 */
.L_x_31:
[----:B-1----:R-:W-:Y:S01]  /*19c0*/  ULEA UR17, UR25, UR4, 0x3 ;  /* 0x0000000419117291 */ /* 0x002fe2000f8e18ff */
[----:B--2---:R-:W-:Y:S01]  /*19d0*/  @!P5 MOV R3, 0x6000 ;  /* 0x000060000003d802 */ /* 0x004fe20000000f00 */
[----:B--2---:R-:W-:Y:S10]  /*19e0*/  @P0 BRA `(.L_x_27) ;  /* 0x00000000000c0947 */ /* 0x004ff40003800000 */
[----:B------:R-:W-:-:S04]  /*19f0*/  SHF.L.U32 R5, R15, 0x1f, RZ ;  /* 0x0000001f0f057819 */ /* 0x000fc800000006ff */
[----:B------:R-:W2:Y:S02]  /*1a00*/  SYNCS.PHASECHK.TRANS64.TRYWAIT P0, [UR17+0x18], R5 ;  /* 0x00001805ff0075a7 */ /* 0x000ea40008001111 */
[----:B--2---:R-:W-:Y:S05]  /*1a10*/  @!P0 BRA `(.L_x_28) ;  /* 0x0000009400348947 */ /* 0x004fea0003800000 */
.L_x_27:
[----:B------:R2:W-:Y:S01]  /*1a20*/  @!P5 SYNCS.ARRIVE.TRANS64 RZ, [UR17], R3 ;  /* 0x00000003ffffd9a7 */ /* 0x0005e20008000011 */
[----:B------:R-:W-:Y:S04]  /*1a30*/  BSSY.RECONVERGENT B0, `(.L_x_29) ;  /* 0x0000003000007945 */ /* 0x000fe80003800200 */
[----:B------:R-:W-:Y:S05]  /*1a40*/  @P4 BRA `(.L_x_30) ;  /* 0x0000000000044947 */ /* 0x000fea0003800000 */
[----:B------:R-:W-:Y:S05]  /*1a50*/  BPT.TRAP 0x1 ;  /* 0x000000040000795c */ /* 0x000fea0000300000 */
.L_x_30:
[----:B------:R-:W-:Y:S05]  /*1a60*/  BSYNC.RECONVERGENT B0 ;  /* 0x0000000000007941 */ /* 0x000fea0003800200 */
.L_x_29:
        /* <DEDUP_REMOVED lines=10> */
[----:B------:R-:W-:Y:S01]  /*1b10*/  UIADD3 UR16, UPT, UPT, UR16, 0xc400, URZ ;  /* 0x0000c40010107890 */ /* 0x000fe2000fffe0ff */
[----:B-1----:R-:W-:Y:S01]  /*1b20*/  SHF.L.U32 R2, R15, 0x1f, RZ ;  /* 0x0000001f0f027819 */ /* 0x002fe200000006ff */
[----:B------:R-:W-:Y:S02]  /*1b30*/  UIADD3.X UR31, UPT, UPT, URZ, UR23, URZ, UP1, !UPT ;  /* 0x00000017ff1f7290 */ /* 0x000fe40008ffe4ff */
[----:B------:R-:W-:Y:S01]  /*1b40*/  UIADD3.X UR29, UPT, UPT, URZ, UR23, URZ, UP0, !UPT ;  /* 0x00000017ff1d7290 */ /* 0x000fe200087fe4ff */
[----:B------:R1:W1:Y:S01]  /*1b50*/  SYNCS.PHASECHK.TRANS64.TRYWAIT P0, [UR8+0x18], R2 ;  /* 0x00001802ff0075a7 */ /* 0x0002620008001108 */
[----:B------:R-:W-:Y:S01]  /*1b60*/  ULEA UR8, UR25, UR4, 0xe ;  /* 0x0000000419087291 */ /* 0x000fe2000f8e70ff */
[----:B------:R-:W-:Y:S01]  /*1b70*/  UMOV UR26, 0x0 ;  /* 0x00000000001a7882 */ /* 0x000fe20000000000 */
[----:B------:R-:W-:-:S02]  /*1b80*/  UMOV UR27, 0x10000000 ;  /* 0x10000000001b7882 */ /* 0x000fc40000000000 */
[----:B------:R-:W-:Y:S01]  /*1b90*/  UIADD3 UR8, UPT, UPT, UR8, 0x12400, URZ ;  /* 0x0001240008087890 */ /* 0x000fe2000fffe0ff */
[----:B------:R-:W-:Y:S01]  /*1ba0*/  UMOV UR19, UR35 ;  /* 0x0000002300137c82 */ /* 0x000fe20008000000 */
[----:B------:R-:W-:Y:S01]  /*1bb0*/  UMOV UR20, UR36 ;  /* 0x0000002400147c82 */ /* 0x000fe20008000000 */
[----:B------:R-:W-:Y:S01]  /*1bc0*/  UMOV UR12, UR36 ;  /* 0x00000024000c7c82 */ /* 0x000fe20008000000 */
[----:B------:R-:W-:Y:S01]  /*1bd0*/  UMOV UR9, UR17 ;  /* 0x0000001100097c82 */ /* 0x000fe20008000000 */
[----:B------:R-:W-:Y:S01]  /*1be0*/  UMOV UR10, UR18 ;  /* 0x00000012000a7c82 */ /* 0x000fe20008000000 */
[----:B------:R1:W-:Y:S01]  /*1bf0*/  UTMALDG.3D [UR16], [UR30], desc[UR26] ;  /* 0x00001a101e0075b4 */ /* 0x0003e20008011000 */
[----:B------:R-:W-:Y:S01]  /*1c00*/  UIADD3 UR24, UPT, UPT, UR24, 0x1, URZ ;  /* 0x0000000118187890 */ /* 0x000fe2000fffe0ff */
[----:B------:R-:W-:-:S03]  /*1c10*/  UMOV UR25, UR6 ;  /* 0x0000000600197c82 */ /* 0x000fc60008000000 */
[----:B------:R-:W-:Y:S01]  /*1c20*/  UISETP.NE.AND UP0, UPT, UR24, UR21, UPT ;  /* 0x000000151800728c */ /* 0x000fe2000bf05270 */
[----:B------:R1:W-:Y:S08]  /*1c30*/  UTMALDG.3D [UR8], [UR28], desc[UR26] ;  /* 0x00001a081c0075b4 */ /* 0x0003f00008011000 */
[----:B------:R-:W-:Y:S05]  /*1c40*/  BRA.U UP0, `(.L_x_31) ;  /* 0xfffffffd005c7547 */ /* 0x000fea000b83ffff */
.L_x_26:
[C---:B-1----:R-:W-:Y:S01]  /*1c50*/  LEA R2, R14.reuse, UR4, 0x3 ;  /* 0x000000040e027c11 */ /* 0x042fe2000f8e18ff */
[----:B------:R-:W-:Y:S01]  /*1c60*/  NOP ;  /* 0x0000000000007918 */ /* 0x000fe20000000000 */
[----:B--2---:R-:W-:Y:S02]  /*1c70*/  SHF.L.U32 R3, R13, 0x1f, RZ ;  /* 0x0000001f0d037819 */ /* 0x004fe400000006ff */
[----:B------:R-:W-:Y:S02]  /*1c80*/  LEA R4, R14, UR4, 0x4 ;  /* 0x000000040e047c11 */ /* 0x000fe4000f8e20ff */
[----:B------:R-:W1:Y:S02]  /*1c90*/  SYNCS.PHASECHK.TRANS64.TRYWAIT P0, [R2+URZ+0x80], R3 ;  /* 0x00008003020075a7 */ /* 0x000e6400080011ff */
[----:B-1----:R-:W-:Y:S05]  /*1ca0*/  @!P0 BRA `(.L_x_32) ;  /* 0x0000009000a88947 */ /* 0x002fea0003800000 */
.L_x_128:
[----:B------:R-:W2:Y:S01]  /*1cb0*/  LDS.128 R4, [R4+0xf0] ;  /* 0x0000f00004047984 */ /* 0x000ea20000000c00 */
[----:B---3--:R-:W-:Y:S01]  /*1cc0*/  ISETP.GE.AND P0, PT, R72, 0x1, PT ;  /* 0x000000014800780c */ /* 0x008fe20003f06270 */
[----:B-1----:R-:W-:Y:S01]  /*1cd0*/  VIADD R2, R2, 0x90 ;  /* 0x0000009002027836 */ /* 0x002fe20000000000 */
[----:B------:R-:W-:Y:S01]  /*1ce0*/  @!PT LDS RZ, [RZ] ;  /* 0x00000000fffff984 */ /* 0x000fe20000000800 */
[----:B------:R-:W-:Y:S01]  /*1cf0*/  @!PT LDS RZ, [RZ] ;  /* 0x00000000fffff984 */ /* 0x000fe20000000800 */
[----:B------:R-:W-:Y:S01]  /*1d00*/  @!PT LDS RZ, [RZ] ;  /* 0x00000000fffff984 */ /* 0x000fe20000000800 */
[----:B------:R-:W-:Y:S01]  /*1d10*/  @!PT LDS RZ, [RZ] ;  /* 0x00000000fffff984 */ /* 0x000fe20000000800 */
[----:B------:R1:W-:Y:S06]  /*1d20*/  MEMBAR.ALL.CTA ;  /* 0x0000000000007992 */ /* 0x0003ec0000008000 */
[----:B-1----:R-:W1:Y:S01]  /*1d30*/  FENCE.VIEW.ASYNC.S ;  /* 0x00000000000073c6 */ /* 0x002e620000000000 */
[----:B------:R-:W-:-:S04]  /*1d40*/  PRMT R2, RZ, 0x654, R2 ;  /* 0x00000654ff027816 */ /* 0x000fc80000000002 */
[----:B-1----:R1:W-:Y:S01]  /*1d50*/  SYNCS.ARRIVE.TRANS64.RED.A1T0 RZ, [R2+URZ], RZ ;  /* 0x000000ff02ff79a7 */ /* 0x0023e200081004ff */
[----:B--2---:R-:W-:-:S13]  /*1d60*/  LOP3.LUT P2, RZ, R6, 0x1, RZ, 0xc0, !PT ;  /* 0x0000000106ff7812 */ /* 0x004fda000784c0ff */
[----:B------:R-:W-:Y:S01]  /*1d70*/  @P2 SHF.R.U32.HI R3, RZ, 0x10, R5 ;  /* 0x00000010ff032819 */ /* 0x000fe20000011605 */
[----:B------:R-:W-:Y:S01]  /*1d80*/  VOTEU.ANY UP0, P2 ;  /* 0x0000000000ff7886 */ /* 0x000fe20001000100 */
[----:B------:R-:W-:Y:S02]  /*1d90*/  @P2 MOV R11, R4 ;  /* 0x00000004000b2202 */ /* 0x000fe40000000f00 */
[----:B------:R-:W-:Y:S02]  /*1da0*/  @P2 R2UR.BROADCAST UR8, R3 ;  /* 0x00000000030822ca */ /* 0x000fe400008e0000 */
[----:B------:R-:W-:-:S11]  /*1db0*/  @P2 LOP3.LUT R8, R5, 0xffff, RZ, 0xc0, !PT ;  /* 0x0000ffff05082812 */ /* 0x000fd600078ec0ff */
[----:B------:R-:W-:Y:S01]  /*1dc0*/  @UP0 UMOV UR36, UR8 ;  /* 0x0000000800240c82 */ /* 0x000fe20008000000 */
[----:B-1----:R-:W-:Y:S05]  /*1dd0*/  @!P0 BRA `(.L_x_33) ;  /* 0x0000000000b88947 */ /* 0x002fea0003800000 */
[----:B------:R-:W4:Y:S01]  /*1de0*/  LDC.64 R4, c[0x0][0xb18] ;  /* 0x0002c600ff047b82 */ /* 0x000f220000000a00 */
[----:B------:R-:W-:-:S07]  /*1df0*/  ISETP.NE.AND P3, PT, R72, 0x1, PT ;  /* 0x000000014800780c */ /* 0x000fce0003f65270 */
[----:B------:R-:W1:Y:S08]  /*1e00*/  LDC.64 R6, c[0x0][0xb10] ;  /* 0x0002c400ff067b82 */ /* 0x000e700000000a00 */
[----:B------:R-:W2:Y:S08]  /*1e10*/  LDC R16, c[0x0][0xb20] ;  /* 0x0002c800ff107b82 */ /* 0x000eb00000000800 */
[----:B------:R-:W3:Y:S01]  /*1e20*/  LDC R18, c[0x0][0xb0c] ;  /* 0x0002c300ff127b82 */ /* 0x000ee20000000800 */
[----:B----4-:R-:W-:Y:S01]  /*1e30*/  IMAD.HI.U32 R17, R0, R5, RZ ;  /* 0x0000000500117227 */ /* 0x010fe200078e00ff */
[----:B------:R-:W-:-:S03]  /*1e40*/  ISETP.NE.AND P0, PT, R4, 0x1, PT ;  /* 0x000000010400780c */ /* 0x000fc60003f05270 */
[----:B------:R-:W-:-:S03]  /*1e50*/  IMAD.HI.U32 R5, R8, R5, RZ ;  /* 0x0000000508057227 */ /* 0x000fc600078e00ff */
[----:B------:R-:W4:Y:S01]  /*1e60*/  LDC.64 R2, c[0x0][0xb28] ;  /* 0x0002ca00ff027b82 */ /* 0x000f220000000a00 */
[----:B-1----:R-:W-:-:S04]  /*1e70*/  IMAD.HI.U32 R20, R9, R6, RZ ;  /* 0x0000000609147227 */ /* 0x002fc800078e00ff */
[----:B------:R-:W-:Y:S01]  /*1e80*/  IMAD.HI.U32 R22, R11, R6, RZ ;  /* 0x000000060b167227 */ /* 0x000fe200078e00ff */
[----:B------:R-:W-:Y:S02]  /*1e90*/  SHF.R.U32.HI R20, RZ, R7, R20 ;  /* 0x00000007ff147219 */ /* 0x000fe40000011614 */
[-C--:B--2---:R-:W-:Y:S02]  /*1ea0*/  SHF.R.U32.HI R17, RZ, R16.reuse, R17 ;  /* 0x00000010ff117219 */ /* 0x084fe40000011611 */
[----:B------:R-:W-:Y:S02]  /*1eb0*/  SHF.R.U32.HI R5, RZ, R16, R5 ;  /* 0x00000010ff057219 */ /* 0x000fe40000011605 */
[----:B------:R-:W-:Y:S02]  /*1ec0*/  SEL R17, R0, R17, !P0 ;  /* 0x0000001100117207 */ /* 0x000fe40004000000 */
[----:B------:R-:W-:Y:S02]  /*1ed0*/  SHF.R.U32.HI R22, RZ, R7, R22 ;  /* 0x00000007ff167219 */ /* 0x000fe40000011616 */
[----:B---3--:R-:W-:-:S02]  /*1ee0*/  ISETP.NE.AND P1, PT, R18, 0x1, PT ;  /* 0x000000011200780c */ /* 0x008fc40003f25270 */
[----:B------:R-:W-:Y:S02]  /*1ef0*/  SEL R5, R8, R5, !P0 ;  /* 0x0000000508057207 */ /* 0x000fe40004000000 */
[----:B------:R-:W-:Y:S02]  /*1f00*/  SEL R19, R9, R20, !P1 ;  /* 0x0000001409137207 */ /* 0x000fe40004800000 */
[----:B------:R-:W-:Y:S01]  /*1f10*/  SEL R7, R11, R22, !P1 ;  /* 0x000000160b077207 */ /* 0x000fe20004800000 */
[----:B----4-:R-:W-:-:S04]  /*1f20*/  IMAD.HI.U32 R20, R17, R2, RZ ;  /* 0x0000000211147227 */ /* 0x010fc800078e00ff */
[----:B------:R-:W-:Y:S01]  /*1f30*/  IMAD.HI.U32 R6, R19, R2, RZ ;  /* 0x0000000213067227 */ /* 0x000fe200078e00ff */
[----:B------:R-:W-:-:S04]  /*1f40*/  @P3 SHF.R.U32.HI R17, RZ, R3, R20 ;  /* 0x00000003ff113219 */ /* 0x000fc80000011614 */
[----:B------:R-:W-:Y:S01]  /*1f50*/  @P3 SHF.R.U32.HI R19, RZ, R3, R6 ;  /* 0x00000003ff133219 */ /* 0x000fe20000011606 */
[----:B------:R-:W-:-:S04]  /*1f60*/  IMAD R17, R72, R17, RZ ;  /* 0x0000001148117224 */ /* 0x000fc800078e02ff */
[----:B------:R-:W-:Y:S01]  /*1f70*/  IMAD R6, R72, R19, RZ ;  /* 0x0000001348067224 */ /* 0x000fe200078e02ff */
[C---:B------:R-:W-:Y:S02]  /*1f80*/  ISETP.GE.AND P0, PT, R5.reuse, R17, PT ;  /* 0x000000110500720c */ /* 0x040fe40003f06270 */
[----:B------:R-:W-:Y:S02]  /*1f90*/  IADD3 R17, PT, PT, -R5, RZ, RZ ;  /* 0x000000ff05117210 */ /* 0x000fe40007ffe1ff */
[----:B------:R-:W-:Y:S01]  /*1fa0*/  ISETP.GE.OR P0, PT, R7, R6, P0 ;  /* 0x000000060700720c */ /* 0x000fe20000706670 */
[----:B------:R-:W-:-:S04]  /*1fb0*/  IMAD.HI.U32 R6, R5, R2, RZ ;  /* 0x0000000205067227 */ /* 0x000fc800078e00ff */
[----:B------:R-:W-:Y:S01]  /*1fc0*/  IMAD R8, R4, R17, R8 ;  /* 0x0000001104087224 */ /* 0x000fe200078e0208 */
[----:B------:R-:W-:-:S04]  /*1fd0*/  SHF.R.U32.HI R6, RZ, R3, R6 ;  /* 0x00000003ff067219 */ /* 0x000fc80000011606 */
[----:B------:R-:W-:-:S03]  /*1fe0*/  SEL R6, R5, R6, !P3 ;  /* 0x0000000605067207 */ /* 0x000fc60005800000 */
[----:B------:R-:W-:-:S04]  /*1ff0*/  @!P0 IMAD.HI.U32 R16, R7, R2, RZ ;  /* 0x0000000207108227 */ /* 0x000fc800078e00ff */
[----:B------:R-:W-:Y:S01]  /*2000*/  IMAD.MOV R2, RZ, RZ, -R6 ;  /* 0x000000ffff027224 */ /* 0x000fe200078e0a06 */
[----:B------:R-:W-:-:S03]  /*2010*/  @!P0 SHF.R.U32.HI R16, RZ, R3, R16 ;  /* 0x00000003ff108219 */ /* 0x000fc60000011610 */
[----:B------:R-:W-:Y:S01]  /*2020*/  IMAD R2, R72, R2, R5 ;  /* 0x0000000248027224 */ /* 0x000fe200078e0205 */
        /* <DEDUP_REMOVED lines=9> */
.L_x_33:
[----:B------:R-:W1:Y:S02]  /*20c0*/  LDCU UR8, c[0x0][0xb30] ;  /* 0x00016600ff0877ac */ /* 0x000e640008000800 */
[----:B-1----:R-:W-:-:S09]  /*20d0*/  UISETP.NE.AND UP0, UPT, UR8, 0x1, UPT ;  /* 0x000000010800788c */ /* 0x002fd2000bf05270 */
[----:B------:R-:W-:Y:S05]  /*20e0*/  BRA.U UP0, `(.L_x_34) ;  /* 0x0000000100407547 */ /* 0x000fea000b800000 */
[----:B------:R-:W1:Y:S08]  /*20f0*/  LDC.64 R4, c[0x0][0xb10] ;  /* 0x0002c400ff047b82 */ /* 0x000e700000000a00 */
[----:B------:R-:W2:Y:S08]  /*2100*/  LDC.64 R2, c[0x0][0xb18] ;  /* 0x0002c600ff027b82 */ /* 0x000eb00000000a00 */
[----:B------:R-:W3:Y:S08]  /*2110*/  LDC R6, c[0x0][0xb20] ;  /* 0x0002c800ff067b82 */ /* 0x000ef00000000800 */
[----:B------:R-:W4:Y:S01]  /*2120*/  LDC R16, c[0x0][0xb0c] ;  /* 0x0002c300ff107b82 */ /* 0x000f220000000800 */
[----:B-1----:R-:W-:-:S05]  /*2130*/  IMAD.HI.U32 R4, R11, R4, RZ ;  /* 0x000000040b047227 */ /* 0x002fca00078e00ff */
[----:B------:R-:W-:Y:S01]  /*2140*/  SHF.R.U32.HI R4, RZ, R5, R4 ;  /* 0x00000005ff047219 */ /* 0x000fe20000011604 */
[----:B--2---:R-:W-:Y:S01]  /*2150*/  IMAD.HI.U32 R3, R8, R3, RZ ;  /* 0x0000000308037227 */ /* 0x004fe200078e00ff */
[----:B------:R-:W-:-:S04]  /*2160*/  ISETP.NE.AND P0, PT, R2, 0x1, PT ;  /* 0x000000010200780c */ /* 0x000fc80003f05270 */
[----:B---3--:R-:W-:-:S04]  /*2170*/  SHF.R.U32.HI R3, RZ, R6, R3 ;  /* 0x00000006ff037219 */ /* 0x008fc80000011603 */
[----:B------:R-:W-:Y:S02]  /*2180*/  SEL R3, R8, R3, !P0 ;  /* 0x0000000308037207 */ /* 0x000fe40004000000 */
[----:B----4-:R-:W-:-:S04]  /*2190*/  ISETP.NE.AND P1, PT, R16, 0x1, PT ;  /* 0x000000011000780c */ /* 0x010fc80003f25270 */
[----:B------:R-:W-:-:S05]  /*21a0*/  SEL R4, R11, R4, !P1 ;  /* 0x000000040b047207 */ /* 0x000fca0004800000 */
[----:B------:R-:W-:Y:S02]  /*21b0*/  IMAD.IADD R5, R3, 0x1, -R4 ;  /* 0x0000000103057824 */ /* 0x000fe400078e0a04 */
[----:B------:R-:W-:Y:S02]  /*21c0*/  IMAD.IADD R3, R4, 0x1, -R3 ;  /* 0x0000000104037824 */ /* 0x000fe400078e0a03 */
[----:B------:R-:W-:Y:S02]  /*21d0*/  IMAD R11, R5, R16, R11 ;  /* 0x00000010050b7224 */ /* 0x000fe400078e020b */
[----:B------:R-:W-:-:S07]  /*21e0*/  IMAD R8, R3, R2, R8 ;  /* 0x0000000203087224 */ /* 0x000fce00078e0208 */
.L_x_34:
[----:B------:R-:W-:Y:S01]  /*21f0*/  VIADD R14, R14, 0x1 ;  /* 0x000000010e0e7836 */ /* 0x000fe20000000000 */
[----:B------:R-:W-:Y:S01]  /*2200*/  PLOP3.LUT P1, PT, PT, PT, PT, 0x80, 0x8 ;  /* 0x000000000008781c */ /* 0x000fe20003f2f070 */
[----:B------:R-:W-:Y:S02]  /*2210*/  IMAD.IADD R21, R11, 0x1, R170 ;  /* 0x000000010b157824 */ /* 0x000fe400078e02aa */
[----:B------:R-:W-:Y:S01]  /*2220*/  IMAD.IADD R20, R8, 0x1, R147 ;  /* 0x0000000108147824 */ /* 0x000fe200078e0293 */
[----:B------:R-:W-:-:S04]  /*2230*/  ISETP.NE.AND P0, PT, R14, 0x2, PT ;  /* 0x000000020e00780c */ /* 0x000fc80003f05270 */
[----:B------:R-:W-:Y:S02]  /*2240*/  SEL R2, RZ, 0x1, P0 ;  /* 0x00000001ff027807 */ /* 0x000fe40000000000 */
[----:B------:R-:W-:Y:S02]  /*2250*/  SEL R14, R14, RZ, P0 ;  /* 0x000000ff0e0e7207 */ /* 0x000fe40000000000 */
[----:B------:R-:W-:Y:S01]  /*2260*/  LOP3.LUT R13, R13, R2, RZ, 0x3c, !PT ;  /* 0x000000020d0d7212 */ /* 0x000fe200078e3cff */
[----:B------:R-:W-:Y:S06]  /*2270*/  @P2 BRA `(.L_x_35) ;  /* 0xfffffff000982947 */ /* 0x000fec000383ffff */
[----:B------:R-:W-:Y:S01]  /*2280*/  UIADD3 UR4, UPT, UPT, UR4, 0x18, URZ ;  /* 0x0000001804047890 */ /* 0x000fe2000fffe0ff */
[----:B------:R-:W-:-:S03]  /*2290*/  SHF.L.U32 R3, R15, 0x1f, RZ ;  /* 0x0000001f0f037819 */ /* 0x000fc600000006ff */
[----:B------:R-:W-:-:S09]  /*22a0*/  ULEA UR5, UR6, UR4, 0x3 ;  /* 0x0000000406057291 */ /* 0x000fd2000f8e18ff */
[----:B------:R-:W1:Y:S02]  /*22b0*/  SYNCS.PHASECHK.TRANS64.TRYWAIT P0, [UR5], R3 ;  /* 0x00000003ff0075a7 */ /* 0x000e640008001105 */
[----:B-1----:R-:W-:Y:S05]  /*22c0*/  @!P0 BRA `(.L_x_36) ;  /* 0x0000008c00348947 */ /* 0x002fea0003800000 */
.L_x_130:
[----:B------:R-:W-:-:S04]  /*22d0*/  UIADD3 UR6, UPT, UPT, UR6, 0x1, URZ ;  /* 0x0000000106067890 */ /* 0x000fc8000fffe0ff */
[----:B------:R-:W-:-:S04]  /*22e0*/  UISETP.NE.AND UP0, UPT, UR6, 0x3, UPT ;  /* 0x000000030600788c */ /* 0x000fc8000bf05270 */
[----:B------:R-:W-:Y:S02]  /*22f0*/  USEL UR7, URZ, 0x1, UP0 ;  /* 0x00000001ff077887 */ /* 0x000fe40008000000 */
[----:B------:R-:W-:-:S04]  /*2300*/  USEL UR6, UR6, URZ, UP0 ;  /* 0x000000ff06067287 */ /* 0x000fc80008000000 */
[----:B------:R-:W-:Y:S01]  /*2310*/  ULEA UR5, UR6, UR4, 0x3 ;  /* 0x0000000406057291 */ /* 0x000fe2000f8e18ff */
[----:B------:R-:W-:-:S04]  /*2320*/  LOP3.LUT R15, R15, UR7, RZ, 0x3c, !PT ;  /* 0x000000070f0f7c12 */ /* 0x000fc8000f8e3cff */
[----:B-1----:R-:W-:-:S04]  /*2330*/  SHF.L.U32 R3, R15, 0x1f, RZ ;  /* 0x0000001f0f037819 */ /* 0x002fc800000006ff */
[----:B------:R-:W1:Y:S02]  /*2340*/  SYNCS.PHASECHK.TRANS64.TRYWAIT P0, [UR5], R3 ;  /* 0x00000003ff0075a7 */ /* 0x000e640008001105 */
[----:B-1----:R-:W-:Y:S05]  /*2350*/  @!P0 BRA `(.L_x_37) ;  /* 0x0000008c00288947 */ /* 0x002fea0003800000 */
.L_x_132:
[----:B------:R-:W-:-:S04]  /*2360*/  UIADD3 UR6, UPT, UPT, UR6, 0x1, URZ ;  /* 0x0000000106067890 */ /* 0x000fc8000fffe0ff */
[----:B------:R-:W-:-:S04]  /*2370*/  UISETP.NE.AND UP0, UPT, UR6, 0x3, UPT ;  /* 0x000000030600788c */ /* 0x000fc8000bf05270 */
[----:B------:R-:W-:Y:S02]  /*2380*/  USEL UR5, URZ, 0x1, UP0 ;  /* 0x00000001ff057887 */ /* 0x000fe40008000000 */
[----:B------:R-:W-:-:S04]  /*2390*/  USEL UR6, UR6, URZ, UP0 ;  /* 0x000000ff06067287 */ /* 0x000fc80008000000 */
[----:B------:R-:W-:Y:S01]  /*23a0*/  ULEA UR6, UR6, UR4, 0x3 ;  /* 0x0000000406067291 */ /* 0x000fe2000f8e18ff */
[----:B-1----:R-:W-:-:S04]  /*23b0*/  LOP3.LUT R3, R15, UR5, RZ, 0x3c, !PT ;  /* 0x000000050f037c12 */ /* 0x002fc8000f8e3cff */
[----:B------:R-:W-:Y:S01]  /*23c0*/  SHF.L.U32 R3, R3, 0x1f, RZ ;  /* 0x0000001f03037819 */ /* 0x000fe200000006ff */
[----:B----4-:R-:W-:-:S07]  /*23d0*/  IMAD.U32 R0, RZ, RZ, UR6 ;  /* 0x00000006ff007e24 */ /* 0x010fce000f8e00ff */
.L_x_38:
[----:B-1----:R1:W2:Y:S02]  /*23e0*/  SYNCS.PHASECHK.TRANS64.TRYWAIT P0, [R0+URZ], R3 ;  /* 0x00000003000075a7 */ /* 0x0022a400080011ff */
[----:B--2---:R-:W-:Y:S05]  /*23f0*/  @!P0 NANOSLEEP.SYNCS 0x989680 ;  /* 0x009896800000895d */ /* 0x004fea0003900000 */
[----:B------:R-:W2:Y:S02]  /*2400*/  @!P0 SYNCS.PHASECHK.TRANS64 P0, [R0+URZ], R3 ;  /* 0x00000003000085a7 */ /* 0x000ea400080010ff */
[----:B--2---:R-:W-:Y:S05]  /*2410*/  @P0 EXIT ;  /* 0x000000000000094d */ /* 0x004fea0003800000 */
[----:B------:R-:W-:Y:S05]  /*2420*/  BRA `(.L_x_38) ;  /* 0xfffffffc00ec7947 */ /* 0x000fea000383ffff */
.L_x_17:
[----:B------:R-:W-:-:S04]  /*2430*/  UISETP.NE.AND UP1, UPT, UR37, URZ, UPT ;  /* 0x000000ff2500728c */ /* 0x000fc8000bf25270 */
[----:B------:R-:W-:-:S09]  /*2440*/  UISETP.NE.OR UP1, UPT, UR8, 0x1, UP1 ;  /* 0x000000010800788c */ /* 0x000fd20008f25670 */
[----:B------:R-:W-:Y:S05]  /*2450*/  BRA.U UP1, `(.L_x_39) ;  /* 0x0000000501487547 */ /* 0x000fea000b800000 */
[----:B------:R-:W-:Y:S01]  /*2460*/  ISETP.NE.AND P2, PT, R2, RZ, PT ;  /* 0x000000ff0200720c */ /* 0x000fe20003f45270 */
[----:B------:R-:W-:Y:S01]  /*2470*/  IMAD.MOV.U32 R12, RZ, RZ, 0x1 ;  /* 0x00000001ff0c7424 */ /* 0x000fe200078e00ff */
[----:B------:R-:W-:Y:S02]  /*2480*/  CS2R R10, SRZ ;  /* 0x00000000000a7805 */ /* 0x000fe4000001ff00 */
[----:B------:R-:W-:Y:S01]  /*2490*/  CS2R R8, SRZ ;  /* 0x0000000000087805 */ /* 0x000fe2000001ff00 */
[----:B------:R-:W-:Y:S01]  /*24a0*/  UMOV UR4, 0x400 ;  /* 0x0000040000047882 */ /* 0x000fe20000000000 */
[----:B------:R-:W-:Y:S01]  /*24b0*/  UMOV UR6, URZ ;  /* 0x000000ff00067c82 */ /* 0x000fe20008000000 */
[----:B------:R-:W-:-:S12]  /*24c0*/  ULEA UR37, UR37, UR4, 0x18 ;  /* 0x0000000425257291 */ /* 0x000fd8000f8ec0ff */
.L_x_43:
[----:B------:R-:W-:Y:S02]  /*24d0*/  LEA R0, R8, UR37, 0x3 ;  /* 0x0000002508007c11 */ /* 0x000fe4000f8e18ff */
[----:B------:R-:W-:-:S03]  /*24e0*/  SHF.L.U32 R5, R9, 0x1f, RZ ;  /* 0x0000001f09057819 */ /* 0x000fc600000006ff */
[----:B------:R-:W-:Y:S01]  /*24f0*/  VIADD R4, R0, 0xd0 ;  /* 0x000000d000047836 */ /* 0x000fe20000000000 */
[----:B------:R-:W1:Y:S02]  /*2500*/  SYNCS.PHASECHK.TRANS64.TRYWAIT P0, [R0+URZ+0xc0], R5 ;  /* 0x0000c005000075a7 */ /* 0x000e6400080011ff */
[----:B-1----:R-:W-:Y:S05]  /*2510*/  @!P0 BRA `(.L_x_40) ;  /* 0x0000008800d08947 */ /* 0x002fea0003800000 */
.L_x_133:
[----:B------:R-:W-:Y:S01]  /*2520*/  ULEA UR5, UR6, UR37, 0x3 ;  /* 0x0000002506057291 */ /* 0x000fe2000f8e18ff */
[----:B------:R-:W-:Y:S02]  /*2530*/  PRMT R4, RZ, 0x654, R4 ;  /* 0x00000654ff047816 */ /* 0x000fe40000000004 */
[----:B-1----:R-:W-:Y:S01]  /*2540*/  SHF.L.U32 R5, R12, 0x1f, RZ ;  /* 0x0000001f0c057819 */ /* 0x002fe200000006ff */
[----:B------:R-:W-:Y:S01]  /*2550*/  UIADD3 UR4, UPT, UPT, UR5, 0x80, URZ ;  /* 0x0000008005047890 */ /* 0x000fe2000fffe0ff */
[----:B------:R1:W-:Y:S05]  /*2560*/  SYNCS.ARRIVE.TRANS64.RED.A1T0 RZ, [R4+URZ], RZ ;  /* 0x000000ff04ff79a7 */ /* 0x0003ea00081004ff */
[----:B------:R-:W-:Y:S01]  /*2570*/  IMAD.U32 R7, RZ, RZ, UR4 ;  /* 0x00000004ff077e24 */ /* 0x000fe2000f8e00ff */
[----:B------:R-:W2:Y:S04]  /*2580*/  SYNCS.PHASECHK.TRANS64.TRYWAIT P0, [UR5+0x90], R5 ;  /* 0x00009005ff0075a7 */ /* 0x000ea80008001105 */
[----:B------:R-:W-:Y:S01]  /*2590*/  PRMT R6, R2, 0x654, R7 ;  /* 0x0000065402067816 */ /* 0x000fe20000000007 */
[----:B-1----:R-:W-:Y:S01]  /*25a0*/  @!P2 IMAD.MOV.U32 R4, RZ, RZ, 0x10 ;  /* 0x00000010ff04a424 */ /* 0x002fe200078e00ff */
[----:B--2---:R-:W-:Y:S06]  /*25b0*/  @!P0 BRA `(.L_x_41) ;  /* 0x0000008800bc8947 */ /* 0x004fec0003800000 */
.L_x_135:
[----:B------:R-:W-:Y:S01]  /*25c0*/  ULEA UR4, UR6, UR37, 0x4 ;  /* 0x0000002506047291 */ /* 0x000fe2000f8e20ff */
[----:B------:R-:W-:Y:S01]  /*25d0*/  SEL R3, R6, R3, !P2 ;  /* 0x0000000306037207 */ /* 0x000fe20005000000 */
[----:B------:R-:W-:Y:S01]  /*25e0*/  UIADD3 UR5, UPT, UPT, UR5, 0x80, URZ ;  /* 0x0000008005057890 */ /* 0x000fe2000fffe0ff */
[----:B-1----:R-:W-:Y:S01]  /*25f0*/  LEA R0, R11, UR37, 0x3 ;  /* 0x000000250b007c11 */ /* 0x002fe2000f8e18ff */
[----:B------:R-:W-:Y:S01]  /*2600*/  UIADD3 UR4, UPT, UPT, UR4, 0xf0, URZ ;  /* 0x000000f004047890 */ /* 0x000fe2000fffe0ff */
[----:B------:R-:W-:Y:S01]  /*2610*/  SHF.L.U32 R5, R10, 0x1f, RZ ;  /* 0x0000001f0a057819 */ /* 0x000fe200000006ff */
[----:B------:R1:W-:Y:S01]  /*2620*/  @!P2 SYNCS.ARRIVE.TRANS64.RED RZ, [R3+URZ], R4 ;  /* 0x0000000403ffa9a7 */ /* 0x0003e200080004ff */
[----:B------:R-:W-:Y:S01]  /*2630*/  UIADD3 UR6, UPT, UPT, UR6, 0x1, URZ ;  /* 0x0000000106067890 */ /* 0x000fe2000fffe0ff */
[----:B------:R-:W-:-:S03]  /*2640*/  VIADD R8, R8, 0x1 ;  /* 0x0000000108087836 */ /* 0x000fc60000000000 */
[----:B------:R-:W-:Y:S02]  /*2650*/  UISETP.NE.AND UP0, UPT, UR6, 0x2, UPT ;  /* 0x000000020600788c */ /* 0x000fe4000bf05270 */
[----:B------:R-:W-:Y:S06]  /*2660*/  UGETNEXTWORKID.BROADCAST [UR4], [UR5] ;  /* 0x00000000040073ca */ /* 0x000fec0008000100 */
[----:B------:R-:W-:Y:S01]  /*2670*/  USEL UR4, URZ, 0x1, UP0 ;  /* 0x00000001ff047887 */ /* 0x000fe20008000000 */
[----:B------:R-:W-:Y:S01]  /*2680*/  ISETP.NE.AND P0, PT, R8, 0x2, PT ;  /* 0x000000020800780c */ /* 0x000fe20003f05270 */
[----:B------:R-:W-:Y:S01]  /*2690*/  USEL UR6, UR6, URZ, UP0 ;  /* 0x000000ff06067287 */ /* 0x000fe20008000000 */
[----:B------:R-:W2:Y:S03]  /*26a0*/  SYNCS.PHASECHK.TRANS64.TRYWAIT P1, [R0+URZ+0x80], R5 ;  /* 0x00008005000075a7 */ /* 0x000ea600080211ff */
[----:B------:R-:W-:Y:S01]  /*26b0*/  LOP3.LUT R12, R12, UR4, RZ, 0x3c, !PT ;  /* 0x000000040c0c7c12 */ /* 0x000fe2000f8e3cff */
[----:B-12---:R-:W-:Y:S07]  /*26c0*/  @!P1 BRA `(.L_x_42) ;  /* 0x0000008800909947 */ /* 0x006fee0003800000 */
.L_x_136:
[C---:B------:R-:W-:Y:S01]  /*26d0*/  LEA R4, R11.reuse, UR37, 0x4 ;  /* 0x000000250b047c11 */ /* 0x040fe2000f8e20ff */
[----:B-1----:R-:W-:Y:S01]  /*26e0*/  VIADD R0, R0, 0x90 ;  /* 0x0000009000007836 */ /* 0x002fe20000000000 */
[----:B------:R-:W-:Y:S01]  /*26f0*/  SEL R8, R8, RZ, P0 ;  /* 0x000000ff08087207 */ /* 0x000fe20000000000 */
[----:B------:R-:W-:-:S03]  /*2700*/  VIADD R11, R11, 0x1 ;  /* 0x000000010b0b7836 */ /* 0x000fc60000000000 */
[----:B------:R-:W1:Y:S01]  /*2710*/  LDS.128 R4, [R4+0xf0] ;  /* 0x0000f00004047984 */ /* 0x000e620000000c00 */
[----:B------:R-:W-:Y:S02]  /*2720*/  PRMT R0, RZ, 0x654, R0 ;  /* 0x00000654ff007816 */ /* 0x000fe40000000000 */
[C---:B------:R-:W-:Y:S01]  /*2730*/  ISETP.NE.AND P1, PT, R11.reuse, 0x2, PT ;  /* 0x000000020b00780c */ /* 0x040fe20003f25270 */
[----:B------:R-:W-:Y:S01]  /*2740*/  @!PT LDS RZ, [RZ] ;  /* 0x00000000fffff984 */ /* 0x000fe20000000800 */
[----:B------:R-:W-:Y:S01]  /*2750*/  @!PT LDS RZ, [RZ] ;  /* 0x00000000fffff984 */ /* 0x000fe20000000800 */
[----:B------:R-:W-:Y:S01]  /*2760*/  @!PT LDS RZ, [RZ] ;  /* 0x00000000fffff984 */ /* 0x000fe20000000800 */
[----:B------:R-:W-:Y:S01]  /*2770*/  @!PT LDS RZ, [RZ] ;  /* 0x00000000fffff984 */ /* 0x000fe20000000800 */
[----:B------:R2:W-:Y:S06]  /*2780*/  MEMBAR.ALL.CTA ;  /* 0x0000000000007992 */ /* 0x0005ec0000008000 */
[----:B--2---:R-:W2:Y:S01]  /*2790*/  FENCE.VIEW.ASYNC.S ;  /* 0x00000000000073c6 */ /* 0x004ea20000000000 */
[----:B------:R-:W-:Y:S01]  /*27a0*/  SEL R11, R11, RZ, P1 ;  /* 0x000000ff0b0b7207 */ /* 0x000fe20000800000 */
[----:B--2---:R2:W-:Y:S01]  /*27b0*/  SYNCS.ARRIVE.TRANS64.RED.A1T0 RZ, [R0+URZ], RZ ;  /* 0x000000ff00ff79a7 */ /* 0x0045e200081004ff */
[----:B-1----:R-:W-:-:S02]  /*27c0*/  LOP3.LUT P3, RZ, R6, 0x1, RZ, 0xc0, !PT ;  /* 0x0000000106ff7812 */ /* 0x002fc4000786c0ff */
[----:B------:R-:W-:-:S04]  /*27d0*/  SEL R5, RZ, 0x1, P1 ;  /* 0x00000001ff057807 */ /* 0x000fc80000800000 */
[----:B------:R-:W-:Y:S02]  /*27e0*/  LOP3.LUT R10, R10, R5, RZ, 0x3c, !PT ;  /* 0x000000050a0a7212 */ /* 0x000fe400078e3cff */
[----:B--2---:R-:W-:-:S04]  /*27f0*/  SEL R0, RZ, 0x1, P0 ;  /* 0x00000001ff007807 */ /* 0x004fc80000000000 */
[----:B------:R-:W-:Y:S01]  /*2800*/  LOP3.LUT R9, R9, R0, RZ, 0x3c, !PT ;  /* 0x0000000009097212 */ /* 0x000fe200078e3cff */
[----:B------:R-:W-:Y:S06]  /*2810*/  @P3 BRA `(.L_x_43) ;  /* 0xfffffffc002c3947 */ /* 0x000fec000383ffff */
[----:B------:R-:W-:Y:S01]  /*2820*/  ULEA UR5, UR6, UR37, 0x3 ;  /* 0x0000002506057291 */ /* 0x000fe2000f8e18ff */
[----:B------:R-:W-:-:S08]  /*2830*/  SHF.L.U32 R3, R12, 0x1f, RZ ;  /* 0x0000001f0c037819 */ /* 0x000fd000000006ff */
[----:B------:R-:W1:Y:S02]  /*2840*/  SYNCS.PHASECHK.TRANS64 P0, [UR5+0x90], R3 ;  /* 0x00009003ff0075a7 */ /* 0x000e640008001005 */
[----:B-1----:R-:W-:Y:S05]  /*2850*/  @P0 BRA `(.L_x_44) ;  /* 0x0000000000080947 */ /* 0x002fea0003800000 */
[----:B------:R-:W1:Y:S02]  /*2860*/  SYNCS.PHASECHK.TRANS64.TRYWAIT P0, [UR5+0x90], R3 ;  /* 0x00009003ff0075a7 */ /* 0x000e640008001105 */
[----:B-1----:R-:W-:Y:S05]  /*2870*/  @!P0 BRA `(.L_x_45) ;  /* 0x0000008800388947 */ /* 0x002fea0003800000 */
.L_x_44:
[----:B------:R-:W-:-:S04]  /*2880*/  UIADD3 UR4, UPT, UPT, UR6, 0x1, URZ ;  /* 0x0000000106047890 */ /* 0x000fc8000fffe0ff */
[----:B------:R-:W-:-:S04]  /*2890*/  UISETP.NE.AND UP0, UPT, UR4, 0x2, UPT ;  /* 0x000000020400788c */ /* 0x000fc8000bf05270 */
[----:B------:R-:W-:Y:S02]  /*28a0*/  USEL UR7, URZ, 0x1, UP0 ;  /* 0x00000001ff077887 */ /* 0x000fe40008000000 */
[----:B------:R-:W-:-:S04]  /*28b0*/  USEL UR4, UR4, URZ, UP0 ;  /* 0x000000ff04047287 */ /* 0x000fc80008000000 */
[----:B------:R-:W-:Y:S01]  /*28c0*/  ULEA UR4, UR4, UR37, 0x3 ;  /* 0x0000002504047291 */ /* 0x000fe2000f8e18ff */
[----:B-1----:R-:W-:-:S04]  /*28d0*/  LOP3.LUT R3, R12, UR7, RZ, 0x3c, !PT ;  /* 0x000000070c037c12 */ /* 0x002fc8000f8e3cff */
[----:B------:R-:W-:-:S04]  /*28e0*/  SHF.L.U32 R0, R3, 0x1f, RZ ;  /* 0x0000001f03007819 */ /* 0x000fc800000006ff */
[----:B------:R-:W1:Y:S02]  /*28f0*/  SYNCS.PHASECHK.TRANS64 P0, [UR4+0x90], R0 ;  /* 0x00009000ff0075a7 */ /* 0x000e640008001004 */
[----:B-1----:R-:W-:Y:S05]  /*2900*/  @P0 EXIT ;  /* 0x000000000000094d */ /* 0x002fea0003800000 */
[----:B------:R-:W-:Y:S02]  /*2910*/  SHF.L.U32 R3, R3, 0x1f, RZ ;  /* 0x0000001f03037819 */ /* 0x000fe400000006ff */
[----:B------:R-:W-:-:S07]  /*2920*/  MOV R0, UR4 ;  /* 0x0000000400007c02 */ /* 0x000fce0008000f00 */
.L_x_46:
[----:B-1----:R1:W2:Y:S02]  /*2930*/  SYNCS.PHASECHK.TRANS64.TRYWAIT P0, [R0+URZ+0x90], R3 ;  /* 0x00009003000075a7 */ /* 0x0022a400080011ff */
[----:B--2---:R-:W-:Y:S05]  /*2940*/  @!P0 NANOSLEEP.SYNCS 0x989680 ;  /* 0x009896800000895d */ /* 0x004fea0003900000 */
[----:B------:R-:W2:Y:S02]  /*2950*/  @!P0 SYNCS.PHASECHK.TRANS64 P0, [R0+URZ+0x90], R3 ;  /* 0x00009003000085a7 */ /* 0x000ea400080010ff */
[----:B--2---:R-:W-:Y:S05]  /*2960*/  @P0 EXIT ;  /* 0x000000000000094d */ /* 0x004fea0003800000 */
[----:B------:R-:W-:Y:S05]  /*2970*/  BRA `(.L_x_46) ;  /* 0xfffffffc00ec7947 */ /* 0x000fea000383ffff */
.L_x_39:
[----:B------:R-:W-:-:S09]  /*2980*/  UISETP.NE.AND UP1, UPT, UR8, URZ, UPT ;  /* 0x000000ff0800728c */ /* 0x000fd2000bf25270 */
[----:B------:R-:W-:Y:S05]  /*2990*/  BRA.U UP1, `(.L_x_47) ;  /* 0x0000000d01347547 */ /* 0x000fea000b800000 */
[----:B------:R-:W-:Y:S01]  /*29a0*/  UMOV UR4, 0x40 ;  /* 0x0000004000047882 */ /* 0x000fe20000000000 */
[----:B------:R-:W-:Y:S01]  /*29b0*/  NOP ;  /* 0x0000000000007918 */ /* 0x000fe20000000000 */
[----:B------:R-:W-:Y:S01]  /*29c0*/  ULEA UR4, UR37, UR4, 0x18 ;  /* 0x0000000425047291 */ /* 0x000fe2000f8ec0ff */
[----:B------:R-:W-:Y:S02]  /*29d0*/  UMOV UR5, 0x400 ;  /* 0x0000040000057882 */ /* 0x000fe40000000000 */
[----:B------:R-:W-:-:S06]  /*29e0*/  ULEA UR37, UR37, UR5, 0x18 ;  /* 0x0000000525257291 */ /* 0x000fcc000f8ec0ff */
[----:B------:R-:W1:Y:S02]  /*29f0*/  LDS.U8 R0, [UR4+0x1c] ;  /* 0x00001c04ff007984 */ /* 0x000e640008000000 */
[----:B-1----:R-:W-:-:S13]  /*2a00*/  ISETP.NE.AND P0, PT, R0, RZ, PT ;  /* 0x000000ff0000720c */ /* 0x002fda0003f05270 */
[----:B------:R-:W-:Y:S05]  /*2a10*/  @P0 BRA `(.L_x_48) ;  /* 0x0000000000580947 */ /* 0x000fea0003800000 */
[----:B------:R-:W-:-:S13]  /*2a20*/  ELECT P0, URZ, PT ;  /* 0x0000000000ff782f */ /* 0x000fda0003800000 */
[----:B------:R-:W-:Y:S05]  /*2a30*/  @!P0 BRA `(.L_x_49) ;  /* 0x0000000000608947 */ /* 0x000fea0003800000 */
[----:B------:R-:W-:Y:S01]  /*2a40*/  UMOV UR5, 0x10 ;  /* 0x0000001000057882 */ /* 0x000fe20000000000 */
[----:B------:R-:W-:Y:S01]  /*2a50*/  HFMA2 R0, -RZ, RZ, 0, 5.9604644775390625e-08 ;  /* 0x00000001ff007431 */ /* 0x000fe200000001ff */
[----:B------:R-:W-:-:S03]  /*2a60*/  MOV R2, 0xffff ;  /* 0x0000ffff00027802 */ /* 0x000fc60000000f00 */
[----:B------:R-:W-:Y:S04]  /*2a70*/  DEPBAR.LE SB1, 0x36 ;  /* 0x00009d800000791a */ /* 0x000fe80000000000 */
[----:B------:R-:W1:Y:S02]  /*2a80*/  UTCATOMSWS.FIND_AND_SET.ALIGN UP0, UR5, UR5 ;  /* 0x00000005000575e3 */ /* 0x000e640008000800 */
[----:B-1----:R-:W-:Y:S01]  /*2a90*/  MOV R3, UR5 ;  /* 0x0000000500037c02 */ /* 0x002fe20008000f00 */
[----:B------:R-:W-:Y:S06]  /*2aa0*/  BRA.U UP0, `(.L_x_50) ;  /* 0x0000000100187547 */ /* 0x000fec000b800000 */
.L_x_51:
[----:B------:R-:W-:Y:S05]  /*2ab0*/  NANOSLEEP 0x64 ;  /* 0x000000640000795d */ /* 0x000fea0003800000 */
[----:B------:R-:W-:-:S05]  /*2ac0*/  UMOV UR5, 0x10 ;  /* 0x0000001000057882 */ /* 0x000fca0000000000 */
[----:B------:R-:W-:Y:S04]  /*2ad0*/  DEPBAR.LE SB1, 0x36 ;  /* 0x00009d800000791a */ /* 0x000fe80000000000 */
[----:B------:R-:W1:Y:S02]  /*2ae0*/  UTCATOMSWS.FIND_AND_SET.ALIGN UP0, UR5, UR5 ;  /* 0x00000005000575e3 */ /* 0x000e640008000800 */
[----:B-1----:R-:W-:Y:S01]  /*2af0*/  MOV R3, UR5 ;  /* 0x0000000500037c02 */ /* 0x002fe20008000f00 */
[----:B------:R-:W-:Y:S05]  /*2b00*/  BRA.U !UP0, `(.L_x_51) ;  /* 0xfffffffd08e87547 */ /* 0x000fea000b83ffff */
.L_x_50:
[-C--:B------:R-:W-:Y:S02]  /*2b10*/  SHF.L.U32 R2, R2, R3.reuse, RZ ;  /* 0x0000000302027219 */ /* 0x080fe400000006ff */
[----:B------:R-:W-:Y:S01]  /*2b20*/  SHF.L.U32 R0, R0, R3, RZ ;  /* 0x0000000300007219 */ /* 0x000fe200000006ff */
[----:B------:R-:W-:Y:S02]  /*2b30*/  IMAD.SHL.U32 R3, R3, 0x20, RZ ;  /* 0x0000002003037824 */ /* 0x000fe400078e00ff */
[----:B------:R1:W-:Y:S04]  /*2b40*/  ATOMS.OR RZ, [UR4+0x14], R2 ;  /* 0x00001402ffff798c */ /* 0x0003e8000b000004 */
[----:B------:R1:W-:Y:S04]  /*2b50*/  ATOMS.OR RZ, [UR4+0x18], R0 ;  /* 0x00001800ffff798c */ /* 0x0003e8000b000004 */
[----:B------:R1:W-:Y:S01]  /*2b60*/  STS [UR37+0x110], R3 ;  /* 0x00011003ff007988 */ /* 0x0003e20008000825 */
[----:B------:R-:W-:Y:S05]  /*2b70*/  BRA `(.L_x_49) ;  /* 0x0000000000107947 */ /* 0x000fea0003800000 */
.L_x_48:
[----:B------:R-:W-:Y:S02]  /*2b80*/  MOV R0, 0xffffffff ;  /* 0xffffffff00007802 */ /* 0x000fe40000000f00 */
[----:B------:R-:W-:-:S03]  /*2b90*/  MOV R2, 0x2bc0 ;  /* 0x00002bc000027802 */ /* 0x000fc60000000f00 */
[----:B------:R1:W-:Y:S04]  /*2ba0*/  STS [UR37+0x110], R0 ;  /* 0x00011000ff007988 */ /* 0x0003e80008000825 */
[----:B-1-3-5:R-:W-:Y:S05]  /*2bb0*/  CALL.REL.NOINC `($__internal_1_$__cuda_sm10x_tcgen05_guardrail_trap_phase_invalid_during_alloc) ;  /* 0x0000008c004c7944 */ /* 0x02afea0003c00000 */
.L_x_49:
[----:B------:R-:W-:Y:S05]  /*2bc0*/  WARPSYNC.ALL ;  /* 0x0000000000007948 */ /* 0x000fea0003800000 */
[----:B------:R-:W2:Y:S01]  /*2bd0*/  S2UR UR6, SR_CgaCtaId ;  /* 0x00000000000679c3 */ /* 0x000ea20000008800 */
[----:B------:R-:W-:Y:S01]  /*2be0*/  UMOV UR4, 0x400 ;  /* 0x0000040000047882 */ /* 0x000fe20000000000 */
[----:B------:R-:W-:-:S06]  /*2bf0*/  NOP ;  /* 0x0000000000007918 */ /* 0x000fcc0000000000 */
[----:B------:R-:W-:Y:S06]  /*2c00*/  BAR.ARV 0x6, 0xa0 ;  /* 0x0182800000007b1d */ /* 0x000fec0000002000 */
[----:B------:R-:W4:Y:S01]  /*2c10*/  LDCU UR7, c[0x0][0x38c] ;  /* 0x00007180ff0777ac */ /* 0x000f220008000800 */
[----:B------:R-:W-:Y:S01]  /*2c20*/  IMAD.MOV.U32 R11, RZ, RZ, 0x1 ;  /* 0x00000001ff0b7424 */ /* 0x000fe200078e00ff */
[----:B------:R-:W-:Y:S01]  /*2c30*/  CS2R R8, SRZ ;  /* 0x0000000000087805 */ /* 0x000fe2000001ff00 */
[----:B------:R-:W-:Y:S01]  /*2c40*/  IMAD.MOV.U32 R10, RZ, RZ, RZ ;  /* 0x000000ffff0a7224 */ /* 0x000fe200078e00ff */
[----:B------:R-:W-:Y:S01]  /*2c50*/  UMOV UR18, URZ ;  /* 0x000000ff00127c82 */ /* 0x000fe20008000000 */
[----:B------:R-:W-:Y:S01]  /*2c60*/  UMOV UR17, URZ ;  /* 0x000000ff00117c82 */ /* 0x000fe20008000000 */
[----:B------:R-:W-:Y:S01]  /*2c70*/  UMOV UR22, 0x0 ;  /* 0x0000000000167882 */ /* 0x000fe20000000000 */
[----:B------:R-:W-:Y:S01]  /*2c80*/  UMOV UR23, 0x8400490 ;  /* 0x0840049000177882 */ /* 0x000fe20000000000 */
[----:B------:R-:W-:Y:S01]  /*2c90*/  UMOV UR20, 0x0 ;  /* 0x0000000000147882 */ /* 0x000fe20000000000 */
[----:B------:R-:W-:Y:S01]  /*2ca0*/  UMOV UR21, 0x8400490 ;  /* 0x0840049000157882 */ /* 0x000fe20000000000 */
[----:B--2---:R-:W-:Y:S01]  /*2cb0*/  ULEA UR6, UR6, UR4, 0x18 ;  /* 0x0000000406067291 */ /* 0x004fe2000f8ec0ff */
[----:B------:R-:W2:Y:S03]  /*2cc0*/  LDCU UR4, c[0x0][0x38c] ;  /* 0x00007180ff0477ac */ /* 0x000ea60008000800 */
[----:B------:R-:W-:-:S02]  /*2cd0*/  UIADD3 UR11, UPT, UPT, UR6, 0xc400, URZ ;  /* 0x0000c400060b7890 */ /* 0x000fc4000fffe0ff */
[----:B----4-:R-:W-:-:S03]  /*2ce0*/  UIADD3 UR7, UPT, UPT, UR7, 0x3f, URZ ;  /* 0x0000003f07077890 */ /* 0x010fc6000fffe0ff */
[----:B-1----:R-:W1:Y:S01]  /*2cf0*/  LDS R0, [UR6+0x110] ;  /* 0x00011006ff007984 */ /* 0x002e620008000800 */
[----:B------:R-:W-:Y:S02]  /*2d00*/  UIADD3 UR12, UPT, UPT, UR6, 0x12400, URZ ;  /* 0x00012400060c7890 */ /* 0x000fe4000fffe0ff */
[----:B------:R-:W-:Y:S02]  /*2d10*/  USHF.R.S32.HI UR5, URZ, 0x1f, UR7 ;  /* 0x0000001fff057899 */ /* 0x000fe40008011407 */
[----:B------:R-:W-:Y:S02]  /*2d20*/  USHF.R.U32.HI UR11, URZ, 0x4, UR11 ;  /* 0x00000004ff0b7899 */ /* 0x000fe4000801160b */
[----:B------:R-:W-:Y:S02]  /*2d30*/  ULEA.HI UR5, UR5, UR7, URZ, 0x6 ;  /* 0x0000000705057291 */ /* 0x000fe4000f8f30ff */
[----:B------:R-:W-:Y:S02]  /*2d40*/  USHF.R.U32.HI UR12, URZ, 0x4, UR12 ;  /* 0x00000004ff0c7899 */ /* 0x000fe4000801160c */
[----:B------:R-:W-:-:S02]  /*2d50*/  USHF.R.S32.HI UR5, URZ, 0x6, UR5 ;  /* 0x00000006ff057899 */ /* 0x000fc40008011405 */
[----:B------:R-:W-:Y:S02]  /*2d60*/  ULOP3.LUT UR11, UR11, 0x3fff, URZ, 0xc0, !UPT ;  /* 0x00003fff0b0b7892 */ /* 0x000fe4000f8ec0ff */
[----:B------:R-:W-:Y:S02]  /*2d70*/  UISETP.LT.AND UP0, UPT, UR5, 0x1, UPT ;  /* 0x000000010500788c */ /* 0x000fe4000bf01270 */
[----:B------:R-:W-:Y:S02]  /*2d80*/  ULOP3.LUT UR12, UR12, 0x3fff, URZ, 0xc0, !UPT ;  /* 0x00003fff0c0c7892 */ /* 0x000fe4000f8ec0ff */
[----:B------:R-:W-:Y:S02]  /*2d90*/  USEL UR10, UR5, 0x1, !UP0 ;  /* 0x00000001050a7887 */ /* 0x000fe4000c000000 */
[----:B------:R-:W-:Y:S02]  /*2da0*/  ULOP3.LUT UR11, UR11, 0x10000, URZ, 0xfc, !UPT ;  /* 0x000100000b0b7892 */ /* 0x000fe4000f8efcff */
[----:B------:R-:W-:-:S02]  /*2db0*/  ULOP3.LUT UR12, UR12, 0x10000, URZ, 0xfc, !UPT ;  /* 0x000100000c0c7892 */ /* 0x000fc4000f8efcff */
[----:B------:R-:W-:Y:S02]  /*2dc0*/  UIADD3 UR10, UPT, UPT, -UR10, URZ, URZ ;  /* 0x000000ff0a0a7290 */ /* 0x000fe4000fffe1ff */
[----:B--2---:R-:W-:Y:S01]  /*2dd0*/  UISETP.GE.AND UP3, UPT, UR4, 0x1, UPT ;  /* 0x000000010400788c */ /* 0x004fe2000bf66270 */
[----:B-1----:R-:W-:-:S15]  /*2de0*/  R2UR UR19, R0 ;  /* 0x00000000001372ca */ /* 0x002fde00000e0000 */
.L_x_58:
[----:B------:R-:W-:Y:S02]  /*2df0*/  LEA R0, R10, UR6, 0x3 ;  /* 0x000000060a007c11 */ /* 0x000fe4000f8e18ff */
[----:B------:R-:W-:Y:S02]  /*2e00*/  SHF.L.U32 R5, R9, 0x1f, RZ ;  /* 0x0000001f09057819 */ /* 0x000fe400000006ff */
[----:B------:R-:W-:Y:S01]  /*2e10*/  PLOP3.LUT P0, PT, PT, PT, UP3, 0x80, 0x8 ;  /* 0x000000000008781c */ /* 0x000fe20003f0f038 */
[----:B------:R-:W-:Y:S01]  /*2e20*/  VIADD R3, R0, 0x90 ;  /* 0x0000009000037836 */ /* 0x000fe20000000000 */
[----:B-1----:R-:W1:Y:S02]  /*2e30*/  SYNCS.PHASECHK.TRANS64.TRYWAIT P1, [R0+URZ+0x80], R5 ;  /* 0x00008005000075a7 */ /* 0x002e6400080211ff */
[----:B-1--4-:R-:W-:Y:S09]  /*2e40*/  @!P1 BRA `(.L_x_52) ;  /* 0x0000008000dc9947 */ /* 0x012ff20003800000 */
.L_x_138:
[----:B------:R-:W-:Y:S01]  /*2e50*/  LEA R4, R10, UR6, 0x4 ;  /* 0x000000060a047c11 */ /* 0x000fe2000f8e20ff */
[----:B------:R-:W-:Y:S01]  /*2e60*/  @UP3 ULEA UR4, UR17, UR6, 0x3 ;  /* 0x0000000611043291 */ /* 0x000fe2000f8e18ff */
[----:B------:R-:W-:Y:S01]  /*2e70*/  PLOP3.LUT P2, PT, PT, PT, PT, 0x80, 0x8 ;  /* 0x000000000008781c */ /* 0x000fe20003f4f070 */
[----:B------:R-:W-:Y:S01]  /*2e80*/  ULEA UR8, UR18, UR6, 0x3 ;  /* 0x0000000612087291 */ /* 0x000fe2000f8e18ff */
[----:B------:R-:W-:Y:S01]  /*2e90*/  PRMT R3, RZ, 0x654, R3 ;  /* 0x00000654ff037816 */ /* 0x000fe20000000003 */
[----:B------:R-:W-:Y:S01]  /*2ea0*/  ULEA UR9, UR18, UR19, 0x8 ;  /* 0x0000001312097291 */ /* 0x000fe2000f8e40ff */
[----:B-1----:R-:W1:Y:S01]  /*2eb0*/  LDS.128 R4, [R4+0xf0] ;  /* 0x0000f00004047984 */ /* 0x002e620000000c00 */
[----:B------:R-:W-:Y:S02]  /*2ec0*/  @P0 SHF.L.U32 R2, R8, 0x1f, RZ ;  /* 0x0000001f08020819 */ /* 0x000fe400000006ff */
[----:B------:R-:W-:Y:S01]  /*2ed0*/  SHF.L.U32 R0, R11, 0x1f, RZ ;  /* 0x0000001f0b007819 */ /* 0x000fe200000006ff */
[----:B------:R-:W-:Y:S01]  /*2ee0*/  @!PT LDS RZ, [RZ] ;  /* 0x00000000fffff984 */ /* 0x000fe20000000800 */
[----:B------:R-:W-:Y:S01]  /*2ef0*/  @!PT LDS RZ, [RZ] ;  /* 0x00000000fffff984 */ /* 0x000fe20000000800 */
[----:B------:R-:W-:Y:S01]  /*2f00*/  @!PT LDS RZ, [RZ] ;  /* 0x00000000fffff984 */ /* 0x000fe20000000800 */
[----:B------:R-:W-:Y:S01]  /*2f10*/  @!PT LDS RZ, [RZ] ;  /* 0x00000000fffff984 */ /* 0x000fe20000000800 */
[----:B------:R2:W-:Y:S06]  /*2f20*/  MEMBAR.ALL.CTA ;  /* 0x0000000000007992 */ /* 0x0005ec0000008000 */
[----:B--2---:R-:W2:Y:S02]  /*2f30*/  FENCE.VIEW.ASYNC.S ;  /* 0x00000000000073c6 */ /* 0x004ea40000000000 */
[----:B--2---:R2:W-:Y:S01]  /*2f40*/  SYNCS.ARRIVE.TRANS64.RED.A1T0 RZ, [R3+URZ], RZ ;  /* 0x000000ff03ff79a7 */ /* 0x0045e200081004ff */
[----:B------:R2:W4:Y:S01]  /*2f50*/  @P0 SYNCS.PHASECHK.TRANS64.TRYWAIT P2, [UR4], R2 ;  /* 0x00000002ff0005a7 */ /* 0x0005220008041104 */
[----:B-1----:R-:W-:Y:S01]  /*2f60*/  LOP3.LUT P1, RZ, R6, 0x1, RZ, 0xc0, !PT ;  /* 0x0000000106ff7812 */ /* 0x002fe2000782c0ff */
[----:B------:R-:W1:Y:S02]  /*2f70*/  SYNCS.PHASECHK.TRANS64.TRYWAIT P0, [UR8+0xb0], R0 ;  /* 0x0000b000ff0075a7 */ /* 0x000e640008001108 */
[----:B-12-4-:R-:W-:Y:S10]  /*2f80*/  @!P0 BRA `(.L_x_53) ;  /* 0x0000008000a08947 */ /* 0x016ff40003800000 */
.L_x_140:
[----:B------:R-:W-:Y:S01]  /*2f90*/  IADD3 R10, PT, PT, R10, 0x1, RZ ;  /* 0x000000010a0a7810 */ /* 0x000fe20007ffe0ff */
[----:B------:R-:W-:Y:S06]  /*2fa0*/  BRA.U !UP3, `(.L_x_54) ;  /* 0x000000010b987547 */ /* 0x000fec000b800000 */
[----:B------:R-:W-:Y:S01]  /*2fb0*/  UPLOP3.LUT UP4, UPT, UPT, UPT, UPT, 0x40, 0x4 ;  /* 0x000000000004789c */ /* 0x000fe20003f8e870 */
[----:B------:R-:W-:Y:S01]  /*2fc0*/  UMOV UR16, UR10 ;  /* 0x0000000a00107c82 */ /* 0x000fe20008000000 */
[----:B------:R-:W-:Y:S01]  /*2fd0*/  UMOV UR15, UR5 ;  /* 0x00000005000f7c82 */ /* 0x000fe20008000000 */
[----:B------:R-:W-:-:S08]  /*2fe0*/  UMOV UR14, UR17 ;  /* 0x00000011000e7c82 */ /* 0x000fd00008000000 */
.L_x_57:
[----:B------:R-:W-:Y:S02]  /*2ff0*/  UIADD3 UR16, UPT, UPT, UR16, 0x1, URZ ;  /* 0x0000000110107890 */ /* 0x000fe4000fffe0ff */
[----:B--2---:R-:W-:Y:S02]  /*3000*/  ULEA UR7, UR14, UR6, 0x3 ;  /* 0x000000060e077291 */ /* 0x004fe4000f8e18ff */
[----:B------:R-:W-:Y:S01]  /*3010*/  UISETP.NE.AND UP0, UPT, UR16, URZ, UPT ;  /* 0x000000ff1000728c */ /* 0x000fe2000bf05270 */
[----:B----4-:R-:W-:Y:S10]  /*3020*/  @P2 BRA `(.L_x_55) ;  /* 0x00000000000c2947 */ /* 0x010ff40003800000 */
[----:B-1----:R-:W-:Y:S04]  /*3030*/  SHF.L.U32 R3, R8, 0x1f, RZ ;  /* 0x0000001f08037819 */ /* 0x002fe800000006ff */
[----:B------:R-:W1:Y:S02]  /*3040*/  SYNCS.PHASECHK.TRANS64.TRYWAIT P0, [UR7], R3 ;  /* 0x00000003ff0075a7 */ /* 0x000e640008001107 */
[----:B-1----:R-:W-:Y:S05]  /*3050*/  @!P0 BRA `(.L_x_56) ;  /* 0x0000008000848947 */ /* 0x002fea0003800000 */
.L_x_55:
[----:B------:R-:W-:Y:S01]  /*3060*/  UISETP.NE.AND UP1, UPT, UR15, 0x1, UPT ;  /* 0x000000010f00788c */ /* 0x000fe2000bf25270 */
[----:B------:R-:W-:Y:S01]  /*3070*/  PLOP3.LUT P2, PT, PT, PT, PT, 0x80, 0x8 ;  /* 0x000000000008781c */ /* 0x000fe20003f4f070 */
[----:B------:R-:W-:Y:S02]  /*3080*/  UIADD3 UR17, UPT, UPT, UR14, 0x1, URZ ;  /* 0x000000010e117890 */ /* 0x000fe4000fffe0ff */
[----:B------:R-:W-:Y:S02]  /*3090*/  ULEA UR24, UR14, UR12, 0xa ;  /* 0x0000000c0e187291 */ /* 0x000fe4000f8e50ff */
[----:B------:R-:W-:Y:S01]  /*30a0*/  UISETP.NE.AND UP2, UPT, UR17, 0x3, UPT ;  /* 0x000000031100788c */ /* 0x000fe2000bf45270 */
[----:B------:R-:W-:Y:S01]  /*30b0*/  PLOP3.LUT P0, PT, PT, PT, UP1, 0x80, 0x8 ;  /* 0x000000000008781c */ /* 0x000fe20003f0f018 */
[----:B------:R-:W-:Y:S02]  /*30c0*/  ULEA UR26, UR14, UR11, 0x9 ;  /* 0x0000000b0e1a7291 */ /* 0x000fe4000f8e48ff */
[----:B------:R-:W-:Y:S02]  /*30d0*/  USEL UR13, URZ, 0x1, UP2 ;  /* 0x00000001ff0d7887 */ /* 0x000fe40009000000 */
[----:B------:R-:W-:Y:S02]  /*30e0*/  USEL UR17, UR17, URZ, UP2 ;  /* 0x000000ff11117287 */ /* 0x000fe40009000000 */
[----:B------:R-:W-:Y:S02]  /*30f0*/  UIADD3 UR30, UPT, UPT, UR24, 0x2, URZ ;  /* 0x00000002181e7890 */ /* 0x000fe4000fffe0ff */
[----:B------:R-:W-:Y:S01]  /*3100*/  @UP1 ULEA UR4, UR17, UR6, 0x3 ;  /* 0x0000000611041291 */ /* 0x000fe2000f8e18ff */
[----:B------:R-:W-:Y:S01]  /*3110*/  LOP3.LUT R8, R8, UR13, RZ, 0x3c, !PT ;  /* 0x0000000d08087c12 */ /* 0x000fe2000f8e3cff */
[----:B------:R-:W-:Y:S02]  /*3120*/  UIADD3 UR28, UPT, UPT, UR26, 0x2, URZ ;  /* 0x000000021a1c7890 */ /* 0x000fe4000fffe0ff */
[----:B------:R-:W-:Y:S01]  /*3130*/  UIADD3 UR7, UPT, UPT, UR7, 0x18, URZ ;  /* 0x0000001807077890 */ /* 0x000fe2000fffe0ff */
[----:B-1----:R-:W-:Y:S01]  /*3140*/  @P0 SHF.L.U32 R0, R8, 0x1f, RZ ;  /* 0x0000001f08000819 */ /* 0x002fe200000006ff */
[----:B------:R-:W-:Y:S01]  /*3150*/  UMOV UR25, 0x80004020 ;  /* 0x8000402000197882 */ /* 0x000fe20000000000 */
[----:B------:R-:W-:Y:S01]  /*3160*/  UMOV UR27, 0x80004020 ;  /* 0x80004020001b7882 */ /* 0x000fe20000000000 */
[----:B------:R-:W-:Y:S01]  /*3170*/  UMOV UR31, 0x80004020 ;  /* 0x80004020001f7882 */ /* 0x000fe20000000000 */
[----:B------:R2:W4:Y:S01]  /*3180*/  @P0 SYNCS.PHASECHK.TRANS64.TRYWAIT P2, [UR4], R0 ;  /* 0x00000000ff0005a7 */ /* 0x0005220008041104 */
[----:B------:R-:W-:Y:S01]  /*3190*/  UIADD3 UR15, UPT, UPT, UR15, -0x1, URZ ;  /* 0xffffffff0f0f7890 */ /* 0x000fe2000fffe0ff */
[----:B------:R2:W-:Y:S01]  /*31a0*/  UTCQMMA gdesc[UR26], gdesc[UR24], tmem[UR9], tmem[UR22], idesc[UR23], UP4 ;  /* 0x00ff16181a0075ea */ /* 0x0005e2000a000309 */
[----:B------:R-:W-:Y:S01]  /*31b0*/  UPLOP3.LUT UP4, UPT, UPT, UPT, UPT, 0x80, 0x8 ;  /* 0x000000000008789c */ /* 0x000fe20003f8f070 */
[----:B------:R-:W-:Y:S01]  /*31c0*/  UMOV UR29, 0x80004020 ;  /* 0x80004020001d7882 */ /* 0x000fe20000000000 */
[----:B------:R-:W-:Y:S01]  /*31d0*/  UMOV UR14, UR17 ;  /* 0x00000011000e7c82 */ /* 0x000fe20008000000 */
[----:B------:R2:W-:Y:S01]  /*31e0*/  UTCQMMA gdesc[UR28], gdesc[UR30], tmem[UR9], tmem[UR20], idesc[UR21], UPT ;  /* 0x00ff141e1c0075ea */ /* 0x0005e2000b800309 */
[----:B------:R2:W-:Y:S01]  /*31f0*/  UTCBAR [UR7], URZ ;  /* 0x000000ff070073e9 */ /* 0x0005e200080000ff */
[----:B------:R-:W-:Y:S06]  /*3200*/  BRA.U UP0, `(.L_x_57) ;  /* 0xfffffffd00787547 */ /* 0x000fec000b83ffff */
.L_x_54:
[----:B------:R-:W-:Y:S01]  /*3210*/  UIADD3 UR18, UPT, UPT, UR18, 0x1, URZ ;  /* 0x0000000112127890 */ /* 0x000fe2000fffe0ff */
[C---:B------:R-:W-:Y:S01]  /*3220*/  ISETP.NE.AND P0, PT, R10.reuse, 0x2, PT ;  /* 0x000000020a00780c */ /* 0x040fe20003f05270 */
[----:B------:R-:W-:Y:S02]  /*3230*/  UIADD3 UR8, UPT, UPT, UR8, 0xa0, URZ ;  /* 0x000000a008087890 */ /* 0x000fe4000fffe0ff */
[----:B------:R-:W-:Y:S01]  /*3240*/  UISETP.NE.AND UP0, UPT, UR18, 0x2, UPT ;  /* 0x000000021200788c */ /* 0x000fe2000bf05270 */
[----:B-12---:R-:W-:Y:S02]  /*3250*/  SEL R0, RZ, 0x1, P0 ;  /* 0x00000001ff007807 */ /* 0x006fe40000000000 */
[----:B------:R-:W-:Y:S01]  /*3260*/  SEL R10, R10, RZ, P0 ;  /* 0x000000ff0a0a7207 */ /* 0x000fe20000000000 */
[----:B------:R-:W-:Y:S01]  /*3270*/  USEL UR4, URZ, 0x1, UP0 ;  /* 0x00000001ff047887 */ /* 0x000fe20008000000 */
[----:B------:R-:W-:Y:S01]  /*3280*/  LOP3.LUT R9, R9, R0, RZ, 0x3c, !PT ;  /* 0x0000000009097212 */ /* 0x000fe200078e3cff */
[----:B------:R-:W-:Y:S01]  /*3290*/  USEL UR18, UR18, URZ, UP0 ;  /* 0x000000ff12127287 */ /* 0x000fe20008000000 */
[----:B------:R1:W-:Y:S03]  /*32a0*/  UTCBAR [UR8], URZ ;  /* 0x000000ff080073e9 */ /* 0x0003e600080000ff */
[----:B------:R-:W-:Y:S01]  /*32b0*/  LOP3.LUT R11, R11, UR4, RZ, 0x3c, !PT ;  /* 0x000000040b0b7c12 */ /* 0x000fe2000f8e3cff */
[----:B------:R-:W-:Y:S07]  /*32c0*/  @P1 BRA `(.L_x_58) ;  /* 0xfffffff800c81947 */ /* 0x000fee000383ffff */
[----:B------:R-:W2:Y:S01]  /*32d0*/  S2UR UR4, SR_CgaCtaId ;  /* 0x00000000000479c3 */ /* 0x000ea20000008800 */
[----:B------:R-:W-:Y:S01]  /*32e0*/  ELECT P0, URZ, PT ;  /* 0x0000000000ff782f */ /* 0x000fe20003800000 */
[----:B------:R-:W-:Y:S01]  /*32f0*/  IMAD.MOV.U32 R0, RZ, RZ, 0x1 ;  /* 0x00000001ff007424 */ /* 0x000fe200078e00ff */
[----:B------:R-:W-:Y:S01]  /*3300*/  UIADD3 UR6, UPT, UPT, UR6, 0xb0, URZ ;  /* 0x000000b006067890 */ /* 0x000fe2000fffe0ff */
[----:B------:R-:W-:Y:S01]  /*3310*/  SHF.L.U32 R3, R11, 0x1f, RZ ;  /* 0x0000001f0b037819 */ /* 0x000fe200000006ff */
[----:B------:R-:W-:-:S03]  /*3320*/  UMOV UR5, 0x40 ;  /* 0x0000004000057882 */ /* 0x000fc60000000000 */
[----:B------:R-:W-:Y:S01]  /*3330*/  UVIRTCOUNT.DEALLOC.SMPOOL 0x80 ;  /* 0x000000800000784c */ /* 0x000fe20000000000 */
[----:B--2---:R-:W-:Y:S02]  /*3340*/  ULEA UR4, UR4, UR5, 0x18 ;  /* 0x0000000504047291 */ /* 0x004fe4000f8ec0ff */
[----:B------:R-:W-:-:S07]  /*3350*/  ULEA UR5, UR18, UR6, 0x3 ;  /* 0x0000000612057291 */ /* 0x000fce000f8e18ff */
[----:B------:R2:W-:Y:S02]  /*3360*/  @P0 STS.U8 [UR4+0x1c], R0 ;  /* 0x00001c00ff000988 */ /* 0x0005e40008000004 */
[----:B------:R-:W3:Y:S02]  /*3370*/  SYNCS.PHASECHK.TRANS64.TRYWAIT P0, [UR5], R3 ;  /* 0x00000003ff0075a7 */ /* 0x000ee40008001105 */
[----:B--23--:R-:W-:Y:S05]  /*3380*/  @!P0 BRA `(.L_x_59) ;  /* 0x0000007c00d08947 */ /* 0x00cfea0003800000 */
.L_x_143:
[----:B------:R-:W-:-:S04]  /*3390*/  UIADD3 UR7, UPT, UPT, UR18, 0x1, URZ ;  /* 0x0000000112077890 */ /* 0x000fc8000fffe0ff */
[----:B------:R-:W-:-:S04]  /*33a0*/  UISETP.NE.AND UP0, UPT, UR7, 0x2, UPT ;  /* 0x000000020700788c */ /* 0x000fc8000bf05270 */
[----:B------:R-:W-:Y:S02]  /*33b0*/  USEL UR5, URZ, 0x1, UP0 ;  /* 0x00000001ff057887 */ /* 0x000fe40008000000 */
[----:B------:R-:W-:-:S04]  /*33c0*/  USEL UR7, UR7, URZ, UP0 ;  /* 0x000000ff07077287 */ /* 0x000fc80008000000 */
[----:B------:R-:W-:Y:S01]  /*33d0*/  ULEA UR7, UR7, UR6, 0x3 ;  /* 0x0000000607077291 */ /* 0x000fe2000f8e18ff */
[----:B--2---:R-:W-:-:S04]  /*33e0*/  LOP3.LUT R3, R11, UR5, RZ, 0x3c, !PT ;  /* 0x000000050b037c12 */ /* 0x004fc8000f8e3cff */
[----:B------:R-:W-:-:S04]  /*33f0*/  SHF.L.U32 R3, R3, 0x1f, RZ ;  /* 0x0000001f03037819 */ /* 0x000fc800000006ff */
[----:B------:R-:W2:Y:S02]  /*3400*/  SYNCS.PHASECHK.TRANS64.TRYWAIT P0, [UR7], R3 ;  /* 0x00000003ff0075a7 */ /* 0x000ea40008001107 */
[----:B--2---:R-:W-:Y:S05]  /*3410*/  @!P0 BRA `(.L_x_60) ;  /* 0x0000007c00c48947 */ /* 0x004fea0003800000 */
.L_x_145:
[----:B------:R-:W-:Y:S01]  /*3420*/  NOP ;  /* 0x0000000000007918 */ /* 0x000fe20000000000 */
[----:B--2---:R-:W2:Y:S01]  /*3430*/  LDS R0, [UR4+0x14] ;  /* 0x00001404ff007984 */ /* 0x004ea20008000800 */
[----:B------:R-:W-:Y:S01]  /*3440*/  ULOP3.LUT UR6, UR19, 0xffff, URZ, 0xc0, !UPT ;  /* 0x0000ffff13067892 */ /* 0x000fe2000f8ec0ff */
[----:B-1----:R-:W-:Y:S01]  /*3450*/  UMOV UR8, 0xffff ;  /* 0x0000ffff00087882 */ /* 0x002fe20000000000 */
[----:B------:R-:W-:Y:S02]  /*3460*/  UMOV UR5, 0x1 ;  /* 0x0000000100057882 */ /* 0x000fe40000000000 */
[----:B------:R-:W-:-:S04]  /*3470*/  USHF.R.U32.HI UR6, URZ, 0x5, UR6 ;  /* 0x00000005ff067899 */ /* 0x000fc80008011606 */
[----:B------:R-:W-:Y:S02]  /*3480*/  USHF.L.U32 UR8, UR8, UR6, URZ ;  /* 0x0000000608087299 */ /* 0x000fe400080006ff */
[----:B------:R-:W-:-:S04]  /*3490*/  USHF.L.U32 UR5, UR5, UR6, URZ ;  /* 0x0000000605057299 */ /* 0x000fc800080006ff */
[----:B--2---:R-:W-:-:S04]  /*34a0*/  LOP3.LUT R0, R0, UR8, RZ, 0xc0, !PT ;  /* 0x0000000800007c12 */ /* 0x004fc8000f8ec0ff */
[----:B------:R-:W-:-:S13]  /*34b0*/  ISETP.NE.AND P0, PT, R0, UR8, PT ;  /* 0x0000000800007c0c */ /* 0x000fda000bf05270 */
[----:B------:R-:W-:Y:S05]  /*34c0*/  @P0 BRA `(.L_x_61) ;  /* 0x0000000000580947 */ /* 0x000fea0003800000 */
[----:B------:R-:W1:Y:S02]  /*34d0*/  LDS R0, [UR4+0x18] ;  /* 0x00001804ff007984 */ /* 0x000e640008000800 */
[----:B-1----:R-:W-:-:S04]  /*34e0*/  LOP3.LUT R0, R0, UR5, RZ, 0xc0, !PT ;  /* 0x0000000500007c12 */ /* 0x002fc8000f8ec0ff */
[----:B------:R-:W-:-:S13]  /*34f0*/  ISETP.NE.AND P0, PT, R0, UR5, PT ;  /* 0x0000000500007c0c */ /* 0x000fda000bf05270 */
[----:B------:R-:W-:Y:S05]  /*3500*/  @P0 BRA `(.L_x_62) ;  /* 0x00000000003c0947 */ /* 0x000fea0003800000 */
[----:B------:R-:W1:Y:S01]  /*3510*/  S2R R2, SR_LANEID ;  /* 0x0000000000027919 */ /* 0x000e620000000000 */
[----:B------:R-:W-:Y:S01]  /*3520*/  ULOP3.LUT UR8, URZ, UR8, URZ, 0x33, !UPT ;  /* 0x00000008ff087292 */ /* 0x000fe2000f8e33ff */
[----:B------:R-:W-:Y:S01]  /*3530*/  LOP3.LUT R4, RZ, UR5, RZ, 0x33, !PT ;  /* 0x00000005ff047c12 */ /* 0x000fe2000f8e33ff */
[----:B------:R-:W-:Y:S02]  /*3540*/  VOTEU.ANY UR7, UPT, PT ;  /* 0x0000000000077886 */ /* 0x000fe400038e0100 */
[----:B------:R-:W-:Y:S01]  /*3550*/  UFLO.U32 UR7, UR7 ;  /* 0x00000007000772bd */ /* 0x000fe200080e0000 */
[----:B------:R-:W2:Y:S01]  /*3560*/  REDUX UR5, R4 ;  /* 0x00000000040573c4 */ /* 0x000ea20000000000 */
[----:B------:R-:W-:-:S06]  /*3570*/  IMAD.U32 R0, RZ, RZ, UR8 ;  /* 0x00000008ff007e24 */ /* 0x000fcc000f8e00ff */
[----:B------:R3:W-:Y:S01]  /*3580*/  UTCATOMSWS.AND URZ, UR8 ;  /* 0x0000000800ff79e3 */ /* 0x0007e20008000000 */
[----:B------:R-:W4:Y:S01]  /*3590*/  REDUX UR6, R0 ;  /* 0x00000000000673c4 */ /* 0x000f220000000000 */
[----:B-1----:R-:W-:Y:S01]  /*35a0*/  ISETP.EQ.U32.AND P0, PT, R2, UR7, PT ;  /* 0x0000000702007c0c */ /* 0x002fe2000bf02070 */
[----:B--2---:R-:W-:Y:S01]  /*35b0*/  IMAD.U32 R2, RZ, RZ, UR5 ;  /* 0x00000005ff027e24 */ /* 0x004fe2000f8e00ff */
[----:B----4-:R-:W-:-:S11]  /*35c0*/  MOV R3, UR6 ;  /* 0x0000000600037c02 */ /* 0x010fd60008000f00 */
[----:B------:R3:W-:Y:S04]  /*35d0*/  @P0 ATOMS.AND RZ, [UR4+0x14], R3 ;  /* 0x00001403ffff098c */ /* 0x0007e8000a800004 */
[----:B------:R3:W-:Y:S01]  /*35e0*/  @P0 ATOMS.AND RZ, [UR4+0x18], R2 ;  /* 0x00001802ffff098c */ /* 0x0007e2000a800004 */
[----:B------:R-:W-:Y:S05]  /*35f0*/  BRA `(.L_x_63) ;  /* 0x0000000000147947 */ /* 0x000fea0003800000 */
.L_x_62:
[----:B------:R-:W-:Y:S02]  /*3600*/  MOV R2, 0x3620 ;  /* 0x0000362000027802 */ /* 0x000fe40000000f00 */
[----:B----45:R-:W-:Y:S05]  /*3610*/  CALL.REL.NOINC `($__internal_0_$__cuda_sm10x_tcgen05_guardrail_trap_col_being_dealloced_not_returned_by_alloc) ;  /* 0x0000008000a87944 */ /* 0x030fea0003c00000 */
[----:B------:R-:W-:Y:S05]  /*3620*/  BRA `(.L_x_63) ;  /* 0x0000000000087947 */ /* 0x000fea0003800000 */
.L_x_61:
[----:B------:R-:W-:Y:S02]  /*3630*/  MOV R2, 0x3650 ;  /* 0x0000365000027802 */ /* 0x000fe40000000f00 */
[----:B----45:R-:W-:Y:S05]  /*3640*/  CALL.REL.NOINC `($__internal_2_$__cuda_sm10x_tcgen05_guardrail_trap_unallocated_columns_being_dealloced) ;  /* 0x0000008000b47944 */ /* 0x030fea0003c00000 */
.L_x_63:
[----:B------:R-:W-:Y:S01]  /*3650*/  NOP ;  /* 0x0000000000007918 */ /* 0x000fe20000000000 */
[----:B---3--:R-:W-:Y:S05]  /*3660*/  EXIT ;  /* 0x000000000000794d */ /* 0x008fea0003800000 */
.L_x_47:
[----:B------:R-:W-:-:S09]  /*3670*/  UISETP.NE.OR UP2, UPT, UR8, 0x3, !UP2 ;  /* 0x000000030800788c */ /* 0x000fd2000d745670 */
[----:B------:R-:W-:Y:S05]  /*3680*/  BRA.U UP2, `(.L_x_64) ;  /* 0x0000001102147547 */ /* 0x000fea000b800000 */
[----:B------:R-:W1:Y:S01]  /*3690*/  LDC R0, c[0x0][0xb30] ;  /* 0x0002cc00ff007b82 */ /* 0x000e620000000800 */
[----:B------:R-:W2:Y:S01]  /*36a0*/  LDCU.64 UR8, c[0x0][0x888] ;  /* 0x00011100ff0877ac */ /* 0x000ea20008000a00 */
[----:B------:R-:W-:Y:S02]  /*36b0*/  HFMA2 R29, -RZ, RZ, 0, 0 ;  /* 0x00000000ff1d7431 */ /* 0x000fe400000001ff */
[----:B------:R-:W-:Y:S01]  /*36c0*/  IMAD.MOV.U32 R31, RZ, RZ, 0x1 ;  /* 0x00000001ff1f7424 */ /* 0x000fe200078e00ff */
[----:B------:R-:W-:Y:S01]  /*36d0*/  MOV R23, 0x2000 ;  /* 0x0000200000177802 */ /* 0x000fe20000000f00 */
[----:B------:R-:W4:Y:S01]  /*36e0*/  LDCU.64 UR4, c[0x0][0x890] ;  /* 0x00011200ff0477ac */ /* 0x000f220008000a00 */
[----:B------:R-:W-:Y:S01]  /*36f0*/  IMAD.MOV.U32 R30, RZ, RZ, RZ ;  /* 0x000000ffff1e7224 */ /* 0x000fe200078e00ff */
[----:B------:R-:W3:Y:S01]  /*3700*/  LDC R19, c[0x0][0x370] ;  /* 0x0000dc00ff137b82 */ /* 0x000ee20000000800 */
[----:B------:R-:W-:Y:S01]  /*3710*/  UMOV UR7, 0x400 ;  /* 0x0000040000077882 */ /* 0x000fe20000000000 */
[----:B------:R-:W-:-:S02]  /*3720*/  UPLOP3.LUT UP1, UPT, UPT, UPT, UPT, 0x40, 0x4 ;  /* 0x000000000004789c */ /* 0x000fc40003f2e870 */
[----:B------:R-:W-:-:S04]  /*3730*/  ULEA UR7, UR37, UR7, 0x18 ;  /* 0x0000000725077291 */ /* 0x000fc8000f8ec0ff */
[----:B------:R-:W3:Y:S01]  /*3740*/  LDC R2, c[0x0][0xb0c] ;  /* 0x0002c300ff027b82 */ /* 0x000ee20000000800 */
[----:B------:R-:W-:Y:S02]  /*3750*/  UIADD3 UR13, UPT, UPT, UR7, 0x48, URZ ;  /* 0x00000048070d7890 */ /* 0x000fe4000fffe0ff */
[----:B--2---:R-:W-:Y:S02]  /*3760*/  UISETP.NE.U32.AND UP2, UPT, UR8, URZ, UPT ;  /* 0x000000ff0800728c */ /* 0x004fe4000bf45070 */
[----:B------:R-:W-:Y:S02]  /*3770*/  UIADD3 UR33, UPT, UPT, UR7, 0x30, URZ ;  /* 0x0000003007217890 */ /* 0x000fe4000fffe0ff */
[----:B----4-:R-:W-:Y:S01]  /*3780*/  UISETP.NE.U32.AND UP3, UPT, UR4, URZ, UPT ;  /* 0x000000ff0400728c */ /* 0x010fe2000bf65070 */
[----:B------:R-:W2:Y:S01]  /*3790*/  LDC R18, c[0x0][0xb20] ;  /* 0x0002c800ff127b82 */ /* 0x000ea20000000800 */
[----:B-1----:R-:W-:Y:S01]  /*37a0*/  ISETP.NE.AND P1, PT, R0, 0x1, PT ;  /* 0x000000010000780c */ /* 0x002fe20003f25270 */
[----:B------:R-:W-:-:S02]  /*37b0*/  UISETP.NE.AND.EX UP2, UPT, UR9, URZ, UPT, UP2 ;  /* 0x000000ff0900728c */ /* 0x000fc4000bf45320 */
[----:B------:R-:W-:Y:S02]  /*37c0*/  UIADD3 UR25, UPT, UPT, UR7, 0x38, URZ ;  /* 0x0000003807197890 */ /* 0x000fe4000fffe0ff */
[----:B------:R-:W-:Y:S02]  /*37d0*/  UIADD3 UR17, UPT, UPT, UR7, 0x40, URZ ;  /* 0x0000004007117890 */ /* 0x000fe4000fffe0ff */
[----:B------:R-:W1:Y:S01]  /*37e0*/  LDC.64 R32, c[0x0][0x348] ;  /* 0x0000d200ff207b82 */ /* 0x000e620000000a00 */
[----:B------:R-:W-:Y:S02]  /*37f0*/  UPRMT UR13, UR37, 0x654, UR13 ;  /* 0x00000654250d7896 */ /* 0x000fe4000800000d */
[----:B------:R-:W-:-:S05]  /*3800*/  UISETP.NE.AND.EX UP3, UPT, UR5, URZ, UPT, UP3 ;  /* 0x000000ff0500728c */ /* 0x000fca000bf65330 */
[----:B------:R-:W4:Y:S08]  /*3810*/  LDC.64 R16, c[0x0][0xb10] ;  /* 0x0002c400ff107b82 */ /* 0x000f300000000a00 */
[----:B------:R-:W1:Y:S08]  /*3820*/  LDC.64 R6, c[0x0][0xb18] ;  /* 0x0002c600ff067b82 */ /* 0x000e700000000a00 */
[----:B------:R-:W1:Y:S08]  /*3830*/  LDC.64 R4, c[0x0][0xb28] ;  /* 0x0002ca00ff047b82 */ /* 0x000e700000000a00 */
[----:B--23--:R-:W1:Y:S02]  /*3840*/  LDC R22, c[0x0][0x374] ;  /* 0x0000dd00ff167b82 */ /* 0x00ce640000000800 */
.L_x_75:
[C---:B------:R-:W-:Y:S02]  /*3850*/  LEA R0, R30.reuse, UR7, 0x3 ;  /* 0x000000071e007c11 */ /* 0x040fe4000f8e18ff */
[----:B------:R-:W-:Y:S02]  /*3860*/  SHF.L.U32 R3, R29, 0x1f, RZ ;  /* 0x0000001f1d037819 */ /* 0x000fe400000006ff */
[----:B------:R-:W-:Y:S02]  /*3870*/  LEA R24, R30, UR7, 0x4 ;  /* 0x000000071e187c11 */ /* 0x000fe4000f8e20ff */
[----:B--2---:R-:W2:Y:S02]  /*3880*/  SYNCS.PHASECHK.TRANS64.TRYWAIT P0, [R0+URZ+0x80], R3 ;  /* 0x00008003000075a7 */ /* 0x004ea400080011ff */
[----:B--2---:R-:W-:Y:S05]  /*3890*/  @!P0 BRA `(.L_x_65) ;  /* 0x0000007800bc8947 */ /* 0x004fea0003800000 */
.L_x_146:
[----:B------:R-:W-:Y:S01]  /*38a0*/  ISETP.GE.AND P0, PT, R72, 0x1, PT ;  /* 0x000000014800780c */ /* 0x000fe20003f06270 */
[----:B------:R-:W3:Y:S01]  /*38b0*/  LDS.128 R24, [R24+0xf0] ;  /* 0x0000f00018187984 */ /* 0x000ee20000000c00 */
[----:B--2---:R-:W-:Y:S01]  /*38c0*/  VIADD R0, R0, 0x90 ;  /* 0x0000009000007836 */ /* 0x004fe20000000000 */
[----:B------:R-:W-:Y:S01]  /*38d0*/  @!PT LDS RZ, [RZ] ;  /* 0x00000000fffff984 */ /* 0x000fe20000000800 */
[----:B------:R-:W-:Y:S01]  /*38e0*/  @!PT LDS RZ, [RZ] ;  /* 0x00000000fffff984 */ /* 0x000fe20000000800 */
[----:B------:R-:W-:Y:S01]  /*38f0*/  @!PT LDS RZ, [RZ] ;  /* 0x00000000fffff984 */ /* 0x000fe20000000800 */
[----:B------:R-:W-:Y:S01]  /*3900*/  @!PT LDS RZ, [RZ] ;  /* 0x00000000fffff984 */ /* 0x000fe20000000800 */
[----:B------:R2:W-:Y:S06]  /*3910*/  MEMBAR.ALL.CTA ;  /* 0x0000000000007992 */ /* 0x0005ec0000008000 */
[----:B--2---:R-:W2:Y:S01]  /*3920*/  FENCE.VIEW.ASYNC.S ;  /* 0x00000000000073c6 */ /* 0x004ea20000000000 */
[----:B------:R-:W-:Y:S04]  /*3930*/  PRMT R0, RZ, 0x654, R0 ;  /* 0x00000654ff007816 */ /* 0x000fe80000000000 */
[----:B--2---:R2:W-:Y:S01]  /*3940*/  SYNCS.ARRIVE.TRANS64.RED.A1T0 RZ, [R0+URZ], RZ ;  /* 0x000000ff00ff79a7 */ /* 0x0045e200081004ff */
[----:B---3--:R-:W-:Y:S11]  /*3950*/  LOP3.LUT P3, RZ, R26, 0x1, RZ, 0xc0, !PT ;  /* 0x000000011aff7812 */ /* 0x008ff6000786c0ff */
[----:B------:R-:W-:Y:S02]  /*3960*/  @!UPT UIADD3 URZ, UPT, UPT, URZ, URZ, URZ ;  /* 0x000000fffffff290 */ /* 0x000fe4000fffe0ff */
[----:B------:R-:W-:Y:S02]  /*3970*/  @P3 MOV R13, R24 ;  /* 0x00000018000d3202 */ /* 0x000fe40000000f00 */
[----:B------:R-:W-:Y:S01]  /*3980*/  @P3 LOP3.LUT R8, R25, 0xffff, RZ, 0xc0, !PT ;  /* 0x0000ffff19083812 */ /* 0x000fe200078ec0ff */
[----:B--2---:R-:W-:Y:S06]  /*3990*/  @!P0 BRA `(.L_x_66) ;  /* 0x0000000000a48947 */ /* 0x004fec0003800000 */
[----:B-1----:R-:W-:Y:S01]  /*39a0*/  IMAD.HI.U32 R35, R22, R7, RZ ;  /* 0x0000000716237227 */ /* 0x002fe200078e00ff */
[----:B------:R-:W-:Y:S02]  /*39b0*/  ISETP.NE.AND P0, PT, R6, 0x1, PT ;  /* 0x000000010600780c */ /* 0x000fe40003f05270 */
[----:B------:R-:W-:Y:S01]  /*39c0*/  ISETP.NE.AND P2, PT, R72, 0x1, PT ;  /* 0x000000014800780c */ /* 0x000fe20003f45270 */
[----:B----4-:R-:W-:Y:S01]  /*39d0*/  IMAD.HI.U32 R34, R19, R16, RZ ;  /* 0x0000001013227227 */ /* 0x010fe200078e00ff */
[----:B------:R-:W-:Y:S02]  /*39e0*/  SHF.R.U32.HI R35, RZ, R18, R35 ;  /* 0x00000012ff237219 */ /* 0x000fe40000011623 */
[----:B------:R-:W-:Y:S01]  /*39f0*/  ISETP.NE.AND P4, PT, R2, 0x1, PT ;  /* 0x000000010200780c */ /* 0x000fe20003f85270 */
[----:B------:R-:W-:Y:S01]  /*3a00*/  IMAD.HI.U32 R36, R13, R16, RZ ;  /* 0x000000100d247227 */ /* 0x000fe200078e00ff */
[----:B------:R-:W-:Y:S02]  /*3a10*/  SHF.R.U32.HI R34, RZ, R17, R34 ;  /* 0x00000011ff227219 */ /* 0x000fe40000011622 */
[----:B------:R-:W-:Y:S01]  /*3a20*/  SEL R3, R22, R35, !P0 ;  /* 0x0000002316037207 */ /* 0x000fe20004000000 */
[C---:B------:R-:W-:Y:S01]  /*3a30*/  IMAD.HI.U32 R35, R8.reuse, R7, RZ ;  /* 0x0000000708237227 */ /* 0x040fe200078e00ff */
[----:B------:R-:W-:Y:S02]  /*3a40*/  SEL R11, R19, R34, !P4 ;  /* 0x00000022130b7207 */ /* 0x000fe40006000000 */
[----:B------:R-:W-:Y:S01]  /*3a50*/  SHF.R.U32.HI R36, RZ, R17, R36 ;  /* 0x00000011ff247219 */ /* 0x000fe20000011624 */
[----:B------:R-:W-:Y:S01]  /*3a60*/  IMAD.HI.U32 R38, R3, R4, RZ ;  /* 0x0000000403267227 */ /* 0x000fe200078e00ff */
[----:B------:R-:W-:Y:S03]  /*3a70*/  SHF.R.U32.HI R35, RZ, R18, R35 ;  /* 0x00000012ff237219 */ /* 0x000fe60000011623 */
[----:B------:R-:W-:Y:S01]  /*3a80*/  IMAD.HI.U32 R34, R11, R4, RZ ;  /* 0x000000040b227227 */ /* 0x000fe200078e00ff */
[----:B------:R-:W-:Y:S02]  /*3a90*/  @P2 SHF.R.U32.HI R3, RZ, R5, R38 ;  /* 0x00000005ff032219 */ /* 0x000fe40000011626 */
[----:B------:R-:W-:Y:S02]  /*3aa0*/  SEL R9, R8, R35, !P0 ;  /* 0x0000002308097207 */ /* 0x000fe40004000000 */
[----:B------:R-:W-:Y:S01]  /*3ab0*/  @P2 SHF.R.U32.HI R11, RZ, R5, R34 ;  /* 0x00000005ff0b2219 */ /* 0x000fe20000011622 */
[C---:B------:R-:W-:Y:S01]  /*3ac0*/  IMAD R10, R72.reuse, R3, RZ ;  /* 0x00000003480a7224 */ /* 0x040fe200078e02ff */
[----:B------:R-:W-:Y:S01]  /*3ad0*/  SEL R3, R13, R36, !P4 ;  /* 0x000000240d037207 */ /* 0x000fe20006000000 */
[C---:B------:R-:W-:Y:S03]  /*3ae0*/  IMAD.HI.U32 R14, R9.reuse, R4, RZ ;  /* 0x00000004090e7227 */ /* 0x040fe600078e00ff */
[----:B------:R-:W-:Y:S01]  /*3af0*/  ISETP.GE.AND P0, PT, R9, R10, PT ;  /* 0x0000000a0900720c */ /* 0x000fe20003f06270 */
[C---:B------:R-:W-:Y:S01]  /*3b00*/  IMAD R12, R72.reuse, R11, RZ ;  /* 0x0000000b480c7224 */ /* 0x040fe200078e02ff */
[-C--:B------:R-:W-:Y:S04]  /*3b10*/  SHF.R.U32.HI R14, RZ, R5.reuse, R14 ;  /* 0x00000005ff0e7219 */ /* 0x080fe8000001160e */
[----:B------:R-:W-:Y:S02]  /*3b20*/  ISETP.GE.OR P0, PT, R3, R12, P0 ;  /* 0x0000000c0300720c */ /* 0x000fe40000706670 */
[----:B------:R-:W-:Y:S05]  /*3b30*/  SEL R15, R9, R14, !P2 ;  /* 0x0000000e090f7207 */ /* 0x000fea0005000000 */
[----:B------:R-:W-:Y:S04]  /*3b40*/  IMAD.MOV R14, RZ, RZ, -R15 ;  /* 0x000000ffff0e7224 */ /* 0x000fe800078e0a0f */
[----:B------:R-:W-:Y:S02]  /*3b50*/  IMAD R14, R72, R14, R9 ;  /* 0x0000000e480e7224 */ /* 0x000fe400078e0209 */
[C---:B------:R-:W-:Y:S05]  /*3b60*/  @!P0 IMAD.HI.U32 R10, R3.reuse, R4, RZ ;  /* 0x00000004030a8227 */ /* 0x040fea00078e00ff */
[----:B------:R-:W-:Y:S04]  /*3b70*/  @!P0 SHF.R.U32.HI R10, RZ, R5, R10 ;  /* 0x00000005ff0a8219 */ /* 0x000fe8000001160a */
[----:B------:R-:W-:Y:S01]  /*3b80*/  @!P0 SEL R0, R3, R10, !P2 ;  /* 0x0000000a03008207 */ /* 0x000fe20005000000 */
[----:B------:R-:W-:Y:S03]  /*3b90*/  IMAD.MOV R10, RZ, RZ, -R3 ;  /* 0x000000ffff0a7224 */ /* 0x000fe600078e0a03 */
[----:B------:R-:W-:Y:S01]  /*3ba0*/  @!P0 IADD3 R15, PT, PT, R15, -R0, RZ ;  /* 0x800000000f0f8210 */ /* 0x000fe20007ffe0ff */
[----:B------:R-:W-:Y:S01]  /*3bb0*/  @!P0 IMAD R0, R11, R14, R0 ;  /* 0x0000000e0b008224 */ /* 0x000fe200078e0200 */
[----:B------:R-:W-:Y:S01]  /*3bc0*/  IADD3 R11, PT, PT, -R9, RZ, RZ ;  /* 0x000000ff090b7210 */ /* 0x000fe20007ffe1ff */
[----:B------:R-:W-:Y:S02]  /*3bd0*/  IMAD R13, R2, R10, R13 ;  /* 0x0000000a020d7224 */ /* 0x000fe400078e020d */
[----:B------:R-:W-:Y:S02]  /*3be0*/  @!P0 IMAD R9, R15, R72, R3 ;  /* 0x000000480f098224 */ /* 0x000fe400078e0203 */
[----:B------:R-:W-:Y:S02]  /*3bf0*/  @!P0 IMAD.MOV.U32 R3, RZ, RZ, R0 ;  /* 0x000000ffff038224 */ /* 0x000fe400078e0000 */
[----:B------:R-:W-:Y:S02]  /*3c00*/  IMAD R8, R6, R11, R8 ;  /* 0x0000000b06087224 */ /* 0x000fe400078e0208 */
[----:B------:R-:W-:Y:S02]  /*3c10*/  IMAD R13, R3, R2, R13 ;  /* 0x00000002030d7224 */ /* 0x000fe400078e020d */
[----:B------:R-:W-:Y:S02]  /*3c20*/  IMAD R8, R9, R6, R8 ;  /* 0x0000000609087224 */ /* 0x000fe400078e0208 */
.L_x_66:
[----:B------:R-:W-:Y:S05]  /*3c30*/  BRA.U UP1, `(.L_x_67) ;  /* 0x0000000101107547 */ /* 0x000fea000b800000 */
[----:B------:R-:W-:Y:S04]  /*3c40*/  MOV R0, UR6 ;  /* 0x0000000600007c02 */ /* 0x000fe80008000f00 */
[----:B------:R-:W-:Y:S04]  /*3c50*/  SHF.L.U32 R3, R0, 0x1f, RZ ;  /* 0x0000001f00037819 */ /* 0x000fe800000006ff */
[----:B------:R-:W2:Y:S02]  /*3c60*/  SYNCS.PHASECHK.TRANS64.TRYWAIT P0, [UR7+0x78], R3 ;  /* 0x00007803ff0075a7 */ /* 0x000ea40008001107 */
[----:B--2---:R-:W-:Y:S05]  /*3c70*/  @!P0 BRA `(.L_x_68) ;  /* 0x0000007400d88947 */ /* 0x004fea0003800000 */
.L_x_67:
[----:B------:R-:W-:Y:S02]  /*3c80*/  R2UR UR35, R21 ;  /* 0x00000000152372ca */ /* 0x000fe400000e0000 */
[----:B------:R-:W-:Y:S02]  /*3c90*/  R2UR UR34, R20 ;  /* 0x00000000142272ca */ /* 0x000fe400000e0000 */
[----:B------:R-:W-:Y:S02]  /*3ca0*/  ISETP.NE.U32.AND P2, PT, RZ, UR4, PT ;  /* 0x00000004ff007c0c */ /* 0x000fe4000bf45070 */
[----:B------:R-:W-:Y:S02]  /*3cb0*/  SHF.L.U32 R12, R31, 0x1f, RZ ;  /* 0x0000001f1f0c7819 */ /* 0x000fe400000006ff */
[----:B------:R-:W-:Y:S05]  /*3cc0*/  ISETP.NE.AND.EX P2, PT, RZ, UR5, PT, P2 ;  /* 0x00000005ff007c0c */ /* 0x000fea000bf45320 */
[----:B------:R-:W-:Y:S02]  /*3cd0*/  USHF.L.U32 UR35, UR35, 0x7, URZ ;  /* 0x0000000723237899 */ /* 0x000fe400080006ff */
[----:B------:R-:W-:Y:S01]  /*3ce0*/  USHF.L.U32 UR34, UR34, 0x8, URZ ;  /* 0x0000000822227899 */ /* 0x000fe200080006ff */
[----:B------:R-:W-:Y:S11]  /*3cf0*/  BRA.U !UP3, `(.L_x_69) ;  /* 0x000000010b347547 */ /* 0x000ff6000b800000 */
[----:B------:R-:W-:Y:S01]  /*3d00*/  UPLOP3.LUT UP0, UPT, UPT, UPT, UP2, 0x80, 0x8 ;  /* 0x000000000008789c */ /* 0x000fe20003f0f020 */
[----:B--2---:R-:W-:Y:S02]  /*3d10*/  HFMA2 R0, -RZ, RZ, 0, 5.9604644775390625e-08 ;  /* 0x00000001ff007431 */ /* 0x004fe400000001ff */
[----:B------:R-:W-:Y:S03]  /*3d20*/  IMAD.MOV.U32 R171, RZ, RZ, 0x1 ;  /* 0x00000001ffab7424 */ /* 0x000fe600078e00ff */
[----:B------:R-:W-:Y:S05]  /*3d30*/  PLOP3.LUT P0, PT, PT, PT, UP0, 0x80, 0x8 ;  /* 0x000000000008781c */ /* 0x000fea0003f0f008 */
[----:B------:R-:W2:Y:S01]  /*3d40*/  @UP0 LDCU.64 UR10, c[0x0][0x888] ;  /* 0x00011100ff0a07ac */ /* 0x000ea20008000a00 */
[----:B------:R-:W-:Y:S07]  /*3d50*/  @UP0 UIMAD UR8, UR36, UR4, URZ ;  /* 0x00000004240802a4 */ /* 0x000fee000f8e02ff */
[----:B------:R-:W-:Y:S01]  /*3d60*/  @!P0 PRMT R171, R0, 0x7610, R171 ;  /* 0x0000761000ab8816 */ /* 0x000fe200000000ab */
[----:B--2---:R-:W-:Y:S03]  /*3d70*/  @UP0 UIMAD.WIDE UR10, UR8, 0x4, UR10 ;  /* 0x00000004080a08a5 */ /* 0x004fe6000f8e020a */
[----:B------:R-:W2:Y:S03]  /*3d80*/  @!UP0 LDCU UR8, c[0x0][0x880] ;  /* 0x00011000ff0887ac */ /* 0x000ea60008000800 */
[----:B------:R-:W-:Y:S01]  /*3d90*/  IMAD.U32 R10, RZ, RZ, UR10 ;  /* 0x0000000aff0a7e24 */ /* 0x000fe2000f8e00ff */
[----:B------:R-:W-:Y:S05]  /*3da0*/  MOV R11, UR11 ;  /* 0x0000000b000b7c02 */ /* 0x000fea0008000f00 */
[----:B-----5:R3:W5:Y:S02]  /*3db0*/  @P0 LDG.E R81, desc[UR46][R10.64] ;  /* 0x0000002e0a510981 */ /* 0x020764000c1e1900 */
[----:B--23--:R-:W-:Y:S07]  /*3dc0*/  @!P0 IMAD.U32 R81, RZ, RZ, UR8 ;  /* 0x00000008ff518e24 */ /* 0x00cfee000f8e00ff */
.L_x_69:
[----:B-----5:R-:W-:Y:S01]  /*3dd0*/  @!P2 FSETP.EQ.AND P0, PT, R81, RZ, PT ;  /* 0x000000ff5100a20b */ /* 0x020fe20003f02000 */
[----:B------:R-:W-:Y:S01]  /*3de0*/  @!UPT UIADD3 URZ, UPT, UPT, URZ, URZ, URZ ;  /* 0x000000fffffff290 */ /* 0x000fe2000fffe0ff */
[----:B------:R-:W-:Y:S11]  /*3df0*/  @!P2 BRA `(.L_x_70) ;  /* 0x000000000014a947 */ /* 0x000ff60003800000 */
[----:B------:R-:W-:Y:S02]  /*3e00*/  LOP3.LUT P2, RZ, R171, 0xff, RZ, 0xc0, !PT ;  /* 0x000000ffabff7812 */ /* 0x000fe4000784c0ff */
[----:B------:R-:W-:Y:S04]  /*3e10*/  PLOP3.LUT P0, PT, PT, PT, UP0, 0x80, 0x8 ;  /* 0x000000000008781c */ /* 0x000fe80003f0f008 */
[----:B------:R-:W-:Y:S07]  /*3e20*/  PLOP3.LUT P0, PT, P0, PT, PT, 0x8, 0x80 ;  /* 0x000000000080781c */ /* 0x000fee000070e170 */
[----:B------:R-:W-:Y:S11]  /*3e30*/  @P2 FSETP.EQ.AND P0, PT, R81, RZ, PT ;  /* 0x000000ff5100220b */ /* 0x000ff60003f02000 */
[----:B------:R-:W-:Y:S02]  /*3e40*/  @!UPT UIADD3 URZ, UPT, UPT, URZ, URZ, URZ ;  /* 0x000000fffffff290 */ /* 0x000fe4000fffe0ff */
.L_x_70:
[----:B------:R-:W3:Y:S01]  /*3e50*/  SYNCS.PHASECHK.TRANS64.TRYWAIT P2, [UR7+0x50], R12 ;  /* 0x0000500cff0075a7 */ /* 0x000ee20008041107 */
[----:B------:R-:W-:Y:S04]  /*3e60*/  ELECT P4, URZ, PT ;  /* 0x0000000000ff782f */ /* 0x000fe80003880000 */
[----:B------:R-:W-:Y:S11]  /*3e70*/  PLOP3.LUT P4, PT, P0, P4, PT, 0xf2, 0x2f ;  /* 0x00000000002f781c */ /* 0x000ff60000789e72 */
[----:B------:R-:W-:Y:S02]  /*3e80*/  @!UPT UIADD3 URZ, UPT, UPT, URZ, URZ, URZ ;  /* 0x000000fffffff290 */ /* 0x000fe4000fffe0ff */
[----:B-1----:R-:W-:Y:S05]  /*3e90*/  @!P4 IADD3 R9, P0, PT, R32, 0x580, RZ ;  /* 0x000005802009c810 */ /* 0x002fea0007f1e0ff */
[----:B--2---:R-:W-:Y:S01]  /*3ea0*/  @!P4 IMAD.X R0, RZ, RZ, R33, P0 ;  /* 0x000000ffff00c224 */ /* 0x004fe200000e0621 */
[----:B---3--:R-:W-:Y:S07]  /*3eb0*/  @!P2 BRA `(.L_x_71) ;  /* 0x000000740060a947 */ /* 0x008fee0003800000 */
.L_x_149:
[----:B------:R-:W-:Y:S01]  /*3ec0*/  @!P4 R2UR UR8, R0 ;  /* 0x000000000008c2ca */ /* 0x000fe200000e0000 */
[----:B------:R-:W-:Y:S01]  /*3ed0*/  VOTEU.ALL UP1, P4 ;  /* 0x0000000000ff7886 */ /* 0x000fe20002020000 */
[----:B------:R-:W-:Y:S01]  /*3ee0*/  @!P4 R2UR UR9, R9 ;  /* 0x000000000909c2ca */ /* 0x000fe200000e0000 */
[----:B------:R-:W-:Y:S01]  /*3ef0*/  @!P4 IMAD.MOV.U32 R0, RZ, RZ, 0x2000 ;  /* 0x00002000ff00c424 */ /* 0x000fe200078e00ff */
[----:B------:R-:W-:Y:S01]  /*3f00*/  UMOV UR10, 0x0 ;  /* 0x00000000000a7882 */ /* 0x000fe20000000000 */
[----:B------:R-:W-:Y:S01]  /*3f10*/  UMOV UR11, 0x10000000 ;  /* 0x10000000000b7882 */ /* 0x000fe20000000000 */
[----:B------:R-:W-:Y:S01]  /*3f20*/  @!UP1 UIADD3 UR32, UPT, UPT, UR7, 0x200, URZ ;  /* 0x0000020007209890 */ /* 0x000fe2000fffe0ff */
[----:B------:R-:W-:Y:S01]  /*3f30*/  @!P4 IADD3 R9, P0, PT, R32, 0x580, RZ ;  /* 0x000005802009c810 */ /* 0x000fe20007f1e0ff */
[----:B------:R-:W-:Y:S05]  /*3f40*/  VOTEU.ALL UP1, P4 ;  /* 0x0000000000ff7886 */ /* 0x000fea0002020000 */
[----:B------:R-:W-:Y:S01]  /*3f50*/  IMAD.U32 R11, RZ, RZ, UR8 ;  /* 0x00000008ff0b7e24 */ /* 0x000fe2000f8e00ff */
[----:B------:R-:W-:Y:S01]  /*3f60*/  UPRMT UR8, UR37, 0x654, UR33 ;  /* 0x0000065425087896 */ /* 0x000fe20008000021 */
[----:B------:R-:W-:Y:S03]  /*3f70*/  IMAD.U32 R10, RZ, RZ, UR9 ;  /* 0x00000009ff0a7e24 */ /* 0x000fe6000f8e00ff */
[----:B------:R-:W-:Y:S02]  /*3f80*/  @!P4 R2UR UR15, R11 ;  /* 0x000000000b0fc2ca */ /* 0x000fe400000e0000 */
[----:B------:R-:W-:Y:S11]  /*3f90*/  @!P4 R2UR UR14, R10 ;  /* 0x000000000a0ec2ca */ /* 0x000ff600000e0000 */
[----:B------:R-:W-:Y:S02]  /*3fa0*/  @!UPT UIADD3 URZ, UPT, UPT, URZ, URZ, URZ ;  /* 0x000000fffffff290 */ /* 0x000fe4000fffe0ff */
[----:B------:R2:W-:Y:S01]  /*3fb0*/  @!UP1 UTMALDG.3D [UR32], [UR14], desc[UR10] ;  /* 0x00000a200e0095b4 */ /* 0x0005e20008011000 */
[----:B------:R3:W-:Y:S01]  /*3fc0*/  @!P4 SYNCS.ARRIVE.TRANS64.RED.A0TR RZ, [UR7+0x30], R0 ;  /* 0x00003000ffffc9a7 */ /* 0x0007e20008300407 */
[----:B------:R-:W-:Y:S01]  /*3fd0*/  SYNCS.ARRIVE.TRANS64.RED.A1T0 RZ, [UR8], RZ ;  /* 0x000000ffffff79a7 */ /* 0x000fe20008100408 */
[----:B---3--:R-:W-:Y:S01]  /*3fe0*/  @!P4 IMAD.X R0, RZ, RZ, R33, P0 ;  /* 0x000000ffff00c224 */ /* 0x008fe200000e0621 */
[----:B------:R-:W3:Y:S02]  /*3ff0*/  SYNCS.PHASECHK.TRANS64.TRYWAIT P2, [UR7+0x58], R12 ;  /* 0x0000580cff0075a7 */ /* 0x000ee40008041107 */
[----:B--23--:R-:W-:Y:S05]  /*4000*/  @!P2 BRA `(.L_x_72) ;  /* 0x000000740024a947 */ /* 0x00cfea0003800000 */
.L_x_151:
        /* <DEDUP_REMOVED lines=8> */
[----:B------:R-:W-:Y:S01]  /*4090*/  @!UP1 UIADD3 UR24, UPT, UPT, UR7, 0x2200, URZ ;  /* 0x0000220007189890 */ /* 0x000fe2000fffe0ff */
[----:B------:R-:W-:Y:S01]  /*40a0*/  VOTEU.ALL UP1, P4 ;  /* 0x0000000000ff7886 */ /* 0x000fe20002020000 */
[----:B------:R-:W-:Y:S01]  /*40b0*/  UMOV UR27, UR35 ;  /* 0x00000023001b7c82 */ /* 0x000fe20008000000 */
[----:B------:R-:W-:Y:S02]  /*40c0*/  UMOV UR28, UR36 ;  /* 0x00000024001c7c82 */ /* 0x000fe40008000000 */
[----:B------:R-:W-:Y:S01]  /*40d0*/  IMAD.U32 R11, RZ, RZ, UR8 ;  /* 0x00000008ff0b7e24 */ /* 0x000fe2000f8e00ff */
[----:B------:R-:W-:Y:S01]  /*40e0*/  UPRMT UR8, UR37, 0x654, UR25 ;  /* 0x0000065425087896 */ /* 0x000fe20008000019 */
[----:B------:R-:W-:Y:S02]  /*40f0*/  IMAD.U32 R10, RZ, RZ, UR9 ;  /* 0x00000009ff0a7e24 */ /* 0x000fe4000f8e00ff */
[----:B------:R-:W-:Y:S01]  /*4100*/  @!P4 IMAD.X R20, RZ, RZ, R33, P0 ;  /* 0x000000ffff14c224 */ /* 0x000fe200000e0621 */
[----:B------:R-:W-:Y:S02]  /*4110*/  @!P4 R2UR UR15, R11 ;  /* 0x000000000b0fc2ca */ /* 0x000fe400000e0000 */
[----:B------:R-:W-:Y:S11]  /*4120*/  @!P4 R2UR UR14, R10 ;  /* 0x000000000a0ec2ca */ /* 0x000ff600000e0000 */
[----:B------:R-:W-:Y:S02]  /*4130*/  @!UPT UIADD3 URZ, UPT, UPT, URZ, URZ, URZ ;  /* 0x000000fffffff290 */ /* 0x000fe4000fffe0ff */
[----:B------:R2:W-:Y:S01]  /*4140*/  @!UP1 UTMALDG.3D [UR24], [UR14], desc[UR10] ;  /* 0x00000a180e0095b4 */ /* 0x0005e20008011000 */
[----:B------:R2:W-:Y:S01]  /*4150*/  @!P4 SYNCS.ARRIVE.TRANS64.RED.A0TR RZ, [UR7+0x38], R0 ;  /* 0x00003800ffffc9a7 */ /* 0x0005e20008300407 */
[----:B------:R-:W-:Y:S01]  /*4160*/  SYNCS.ARRIVE.TRANS64.RED.A1T0 RZ, [UR8], RZ ;  /* 0x000000ffffff79a7 */ /* 0x000fe20008100408 */
[----:B------:R-:W3:Y:S02]  /*4170*/  SYNCS.PHASECHK.TRANS64.TRYWAIT P2, [UR7+0x60], R12 ;  /* 0x0000600cff0075a7 */ /* 0x000ee40008041107 */
[----:B--23--:R-:W-:Y:S05]  /*4180*/  @!P2 BRA `(.L_x_73) ;  /* 0x0000007000dca947 */ /* 0x00cfea0003800000 */
.L_x_153:
[----:B------:R-:W2:Y:S01]  /*4190*/  LDC.64 R14, c[0x0][0xb10] ;  /* 0x0002c400ff0e7b82 */ /* 0x000ea20000000a00 */
[----:B------:R-:W-:Y:S01]  /*41a0*/  @!P4 R2UR UR8, R20 ;  /* 0x000000001408c2ca */ /* 0x000fe200000e0000 */
[----:B------:R-:W-:Y:S01]  /*41b0*/  VOTEU.ALL UP1, P4 ;  /* 0x0000000000ff7886 */ /* 0x000fe20002020000 */
[----:B------:R-:W-:Y:S01]  /*41c0*/  @!P4 R2UR UR9, R21 ;  /* 0x000000001509c2ca */ /* 0x000fe200000e0000 */
[----:B------:R-:W-:Y:S01]  /*41d0*/  UMOV UR10, 0x0 ;  /* 0x00000000000a7882 */ /* 0x000fe20000000000 */
[----:B------:R-:W-:Y:S03]  /*41e0*/  UMOV UR11, 0x10000000 ;  /* 0x10000000000b7882 */ /* 0x000fe60000000000 */
[----:B------:R-:W3:Y:S01]  /*41f0*/  LDC.64 R10, c[0x0][0xb18] ;  /* 0x0002c600ff0a7b82 */ /* 0x000ee20000000a00 */
[----:B------:R-:W-:Y:S01]  /*4200*/  @!UP1 UIADD3 UR18, UPT, UPT, UR34, 0x80, URZ ;  /* 0x0000008022129890 */ /* 0x000fe2000fffe0ff */
[----:B------:R-:W-:Y:S01]  /*4210*/  @P3 SHF.R.U32.HI R28, RZ, 0x10, R25 ;  /* 0x00000010ff1c3819 */ /* 0x000fe20000011619 */
[----:B------:R-:W-:Y:S01]  /*4220*/  @!UP1 UIADD3 UR16, UPT, UPT, UR7, 0x4200, URZ ;  /* 0x0000420007109890 */ /* 0x000fe2000fffe0ff */
[----:B------:R-:W-:Y:S01]  /*4230*/  VIADD R30, R30, 0x1 ;  /* 0x000000011e1e7836 */ /* 0x000fe20000000000 */
[----:B------:R-:W-:Y:S03]  /*4240*/  VOTEU.ALL UP1, P4 ;  /* 0x0000000000ff7886 */ /* 0x000fe60002020000 */
[----:B------:R-:W5:Y:S01]  /*4250*/  @!P1 LDC R0, c[0x0][0xb20] ;  /* 0x0002c800ff009b82 */ /* 0x000f620000000800 */
[----:B------:R-:W-:Y:S01]  /*4260*/  UMOV UR19, UR35 ;  /* 0x0000002300137c82 */ /* 0x000fe20008000000 */
[----:B------:R-:W-:Y:S01]  /*4270*/  IMAD.U32 R21, RZ, RZ, UR8 ;  /* 0x00000008ff157e24 */ /* 0x000fe2000f8e00ff */
[----:B------:R-:W-:Y:S05]  /*4280*/  UMOV UR20, UR36 ;  /* 0x0000002400147c82 */ /* 0x000fea0008000000 */
[----:B-1----:R-:W1:Y:S01]  /*4290*/  @!P1 LDC R3, c[0x0][0xb0c] ;  /* 0x0002c300ff039b82 */ /* 0x002e620000000800 */
[----:B------:R-:W-:Y:S01]  /*42a0*/  IMAD.U32 R20, RZ, RZ, UR9 ;  /* 0x00000009ff147e24 */ /* 0x000fe2000f8e00ff */
[----:B------:R-:W-:Y:S01]  /*42b0*/  UPRMT UR8, UR37, 0x654, UR17 ;  /* 0x0000065425087896 */ /* 0x000fe20008000011 */
[----:B------:R-:W-:Y:S03]  /*42c0*/  @!P4 R2UR UR15, R21 ;  /* 0x00000000150fc2ca */ /* 0x000fe600000e0000 */
[----:B------:R-:W-:Y:S01]  /*42d0*/  @!P4 R2UR UR14, R20 ;  /* 0x00000000140ec2ca */ /* 0x000fe200000e0000 */
[----:B------:R-:W-:Y:S11]  /*42e0*/  @!P4 IMAD.MOV.U32 R20, RZ, RZ, 0x2000 ;  /* 0x00002000ff14c424 */ /* 0x000ff600078e00ff */
[----:B------:R-:W-:Y:S01]  /*42f0*/  @!UPT UIADD3 URZ, UPT, UPT, URZ, URZ, URZ ;  /* 0x000000fffffff290 */ /* 0x000fe2000fffe0ff */
[----:B------:R1:W-:Y:S01]  /*4300*/  @!UP1 UTMALDG.3D [UR16], [UR14], desc[UR10] ;  /* 0x00000a100e0095b4 */ /* 0x0003e20008011000 */
[----:B------:R1:W-:Y:S02]  /*4310*/  @!P4 SYNCS.ARRIVE.TRANS64.RED.A0TR RZ, [UR7+0x40], R20 ;  /* 0x00004014ffffc9a7 */ /* 0x0003e40008300407 */
[----:B-1----:R-:W-:Y:S01]  /*4320*/  @!P1 ISETP.NE.AND P2, PT, R3, 0x1, PT ;  /* 0x000000010300980c */ /* 0x002fe20003f45270 */
[C---:B--2---:R-:W-:Y:S01]  /*4330*/  @!P1 IMAD.HI.U32 R14, R13.reuse, R14, RZ ;  /* 0x0000000e0d0e9227 */ /* 0x044fe200078e00ff */
[----:B---3--:R-:W-:Y:S03]  /*4340*/  @!P1 ISETP.NE.AND P0, PT, R10, 0x1, PT ;  /* 0x000000010a00980c */ /* 0x008fe60003f05270 */
[C---:B------:R-:W-:Y:S01]  /*4350*/  @!P1 IMAD.HI.U32 R11, R8.reuse, R11, RZ ;  /* 0x0000000b080b9227 */ /* 0x040fe200078e00ff */
[----:B------:R-:W-:Y:S04]  /*4360*/  @!P1 SHF.R.U32.HI R14, RZ, R15, R14 ;  /* 0x0000000fff0e9219 */ /* 0x000fe8000001160e */
[----:B-----5:R-:W-:Y:S01]  /*4370*/  @!P1 SHF.R.U32.HI R9, RZ, R0, R11 ;  /* 0x00000000ff099219 */ /* 0x020fe2000001160b */
[----:B------:R-:W-:Y:S01]  /*4380*/  SYNCS.ARRIVE.TRANS64.RED.A1T0 RZ, [UR8], RZ ;  /* 0x000000ffffff79a7 */ /* 0x000fe20008100408 */
[----:B------:R-:W-:Y:S02]  /*4390*/  @!P1 SEL R14, R13, R14, !P2 ;  /* 0x0000000e0d0e9207 */ /* 0x000fe40005000000 */
[----:B------:R-:W-:Y:S01]  /*43a0*/  @!P1 SEL R9, R8, R9, !P0 ;  /* 0x0000000908099207 */ /* 0x000fe20004000000 */
[----:B------:R-:W1:Y:S04]  /*43b0*/  SYNCS.PHASECHK.TRANS64.TRYWAIT P5, [UR7+0x68], R12 ;  /* 0x0000680cff0075a7 */ /* 0x000e6800080a1107 */
[----:B------:R-:W-:Y:S02]  /*43c0*/  @!P1 IMAD.IADD R0, R9, 0x1, -R14 ;  /* 0x0000000109009824 */ /* 0x000fe400078e0a0e */
[----:B------:R-:W-:Y:S02]  /*43d0*/  @!P1 IMAD.IADD R9, R14, 0x1, -R9 ;  /* 0x000000010e099824 */ /* 0x000fe400078e0a09 */
[----:B------:R-:W-:Y:S02]  /*43e0*/  @!P1 IMAD R13, R0, R3, R13 ;  /* 0x00000003000d9224 */ /* 0x000fe400078e020d */
[----:B------:R-:W-:Y:S01]  /*43f0*/  @!P1 IMAD R8, R9, R10, R8 ;  /* 0x0000000a09089224 */ /* 0x000fe200078e0208 */
[----:B-1----:R-:W-:Y:S06]  /*4400*/  @!P5 BRA `(.L_x_74) ;  /* 0x000000700054d947 */ /* 0x002fec0003800000 */
.L_x_155:
[----:B-1----:R-:W-:Y:S01]  /*4410*/  @!P4 IADD3 R3, P0, PT, R32, 0x580, RZ ;  /* 0x000005802003c810 */ /* 0x002fe20007f1e0ff */
[----:B------:R-:W-:Y:S01]  /*4420*/  VOTEU.ALL UP1, P4 ;  /* 0x0000000000ff7886 */ /* 0x000fe20002020000 */
[----:B------:R-:W-:Y:S01]  /*4430*/  UMOV UR18, 0x0 ;  /* 0x0000000000127882 */ /* 0x000fe20000000000 */
[----:B------:R-:W-:Y:S01]  /*4440*/  UMOV UR19, 0x10000000 ;  /* 0x1000000000137882 */ /* 0x000fe20000000000 */
[----:B------:R-:W-:Y:S01]  /*4450*/  @!P4 R2UR UR9, R3 ;  /* 0x000000000309c2ca */ /* 0x000fe200000e0000 */
[----:B------:R-:W-:Y:S01]  /*4460*/  @!P4 IMAD.X R0, RZ, RZ, R33, P0 ;  /* 0x000000ffff00c224 */ /* 0x000fe200000e0621 */
[----:B------:R-:W-:Y:S01]  /*4470*/  @!UP1 UIADD3 UR10, UPT, UPT, UR34, 0xc0, URZ ;  /* 0x000000c0220a9890 */ /* 0x000fe2000fffe0ff */
[----:B------:R-:W-:Y:S01]  /*4480*/  ISETP.NE.AND P0, PT, R30, 0x2, PT ;  /* 0x000000021e00780c */ /* 0x000fe20003f05270 */
[----:B------:R-:W-:Y:S01]  /*4490*/  UMOV UR11, UR35 ;  /* 0x00000023000b7c82 */ /* 0x000fe20008000000 */
[----:B------:R-:W-:Y:S01]  /*44a0*/  UMOV UR12, UR36 ;  /* 0x00000024000c7c82 */ /* 0x000fe20008000000 */
[----:B------:R-:W-:Y:S01]  /*44b0*/  @!P4 R2UR UR8, R0 ;  /* 0x000000000008c2ca */ /* 0x000fe200000e0000 */
[----:B------:R-:W-:Y:S01]  /*44c0*/  IMAD.IADD R20, R8, 0x1, R147 ;  /* 0x0000000108147824 */ /* 0x000fe200078e0293 */
[----:B------:R-:W-:Y:S01]  /*44d0*/  @P3 R2UR UR36, R28 ;  /* 0x000000001c2432ca */ /* 0x000fe200000e0000 */
[----:B------:R-:W-:Y:S01]  /*44e0*/  IMAD.IADD R21, R13, 0x1, R170 ;  /* 0x000000010d157824 */ /* 0x000fe200078e02aa */
[----:B------:R-:W-:Y:S02]  /*44f0*/  SEL R0, RZ, 0x1, P0 ;  /* 0x00000001ff007807 */ /* 0x000fe40000000000 */
[----:B------:R-:W-:Y:S01]  /*4500*/  LOP3.LUT R31, R31, 0x1, RZ, 0x3c, !PT ;  /* 0x000000011f1f7812 */ /* 0x000fe200078e3cff */
[----:B------:R-:W-:Y:S01]  /*4510*/  IMAD.U32 R10, RZ, RZ, UR9 ;  /* 0x00000009ff0a7e24 */ /* 0x000fe2000f8e00ff */
[----:B------:R-:W-:Y:S01]  /*4520*/  @!UP1 UIADD3 UR9, UPT, UPT, UR7, 0x48, URZ ;  /* 0x0000004807099890 */ /* 0x000fe2000fffe0ff */
[----:B------:R-:W-:Y:S02]  /*4530*/  LOP3.LUT R29, R29, R0, RZ, 0x3c, !PT ;  /* 0x000000001d1d7212 */ /* 0x000fe400078e3cff */
[----:B------:R-:W-:Y:S02]  /*4540*/  SEL R30, R30, RZ, P0 ;  /* 0x000000ff1e1e7207 */ /* 0x000fe40000000000 */
[----:B------:R-:W-:Y:S01]  /*4550*/  IMAD.U32 R11, RZ, RZ, UR8 ;  /* 0x00000008ff0b7e24 */ /* 0x000fe2000f8e00ff */
[----:B------:R-:W-:Y:S01]  /*4560*/  @!P4 R2UR UR14, R10 ;  /* 0x000000000a0ec2ca */ /* 0x000fe200000e0000 */
[----:B------:R-:W-:Y:S01]  /*4570*/  @!UP1 UIADD3 UR8, UPT, UPT, UR7, 0x6200, URZ ;  /* 0x0000620007089890 */ /* 0x000fe2000fffe0ff */
[----:B------:R-:W-:Y:S02]  /*4580*/  VOTEU.ALL UP1, P4 ;  /* 0x0000000000ff7886 */ /* 0x000fe40002020000 */
[----:B------:R-:W-:Y:S11]  /*4590*/  @!P4 R2UR UR15, R11 ;  /* 0x000000000b0fc2ca */ /* 0x000ff600000e0000 */
[----:B------:R-:W-:Y:S02]  /*45a0*/  @!UPT UIADD3 URZ, UPT, UPT, URZ, URZ, URZ ;  /* 0x000000fffffff290 */ /* 0x000fe4000fffe0ff */
[----:B------:R2:W-:Y:S01]  /*45b0*/  @!UP1 UTMALDG.3D [UR8], [UR14], desc[UR18] ;  /* 0x000012080e0095b4 */ /* 0x0005e20008011000 */
[----:B------:R2:W-:Y:S01]  /*45c0*/  @!P4 SYNCS.ARRIVE.TRANS64.RED.A0TR RZ, [UR7+0x48], R23 ;  /* 0x00004817ffffc9a7 */ /* 0x0005e20008300407 */
[----:B------:R-:W-:Y:S01]  /*45d0*/  UPLOP3.LUT UP1, UPT, UPT, UPT, UPT, 0x80, 0x8 ;  /* 0x000000000008789c */ /* 0x000fe20003f2f070 */
[----:B------:R-:W-:Y:S01]  /*45e0*/  SYNCS.ARRIVE.TRANS64.RED.A1T0 RZ, [UR13], RZ ;  /* 0x000000ffffff79a7 */ /* 0x000fe2000810040d */
[----:B------:R-:W-:Y:S09]  /*45f0*/  @P3 BRA `(.L_x_75) ;  /* 0xfffffff000943947 */ /* 0x000ff2000383ffff */
[----:B------:R-:W-:-:S04]  /*4600*/  SHF.L.U32 R3, R31, 0x1f, RZ ;  /* 0x0000001f1f037819 */ /* 0x000fc800000006ff */
[----:B------:R-:W1:Y:S02]  /*4610*/  SYNCS.PHASECHK.TRANS64.TRYWAIT P0, [UR7+0x50], R3 ;  /* 0x00005003ff0075a7 */ /* 0x000e640008001107 */
[----:B-1----:R-:W-:Y:S05]  /*4620*/  @!P0 BRA `(.L_x_76) ;  /* 0x0000006c00e48947 */ /* 0x002fea0003800000 */
.L_x_157:
[----:B------:R-:W3:Y:S02]  /*4630*/  SYNCS.PHASECHK.TRANS64.TRYWAIT P0, [UR7+0x58], R3 ;  /* 0x00005803ff0075a7 */ /* 0x000ee40008001107 */
[----:B---3--:R-:W-:Y:S05]  /*4640*/  @!P0 BRA `(.L_x_77) ;  /* 0x0000006c00f48947 */ /* 0x008fea0003800000 */
.L_x_159:
[----:B------:R-:W3:Y:S02]  /*4650*/  SYNCS.PHASECHK.TRANS64.TRYWAIT P0, [UR7+0x60], R3 ;  /* 0x00006003ff0075a7 */ /* 0x000ee40008001107 */
[----:B---3--:R-:W-:Y:S05]  /*4660*/  @!P0 BRA `(.L_x_78) ;  /* 0x0000007000048947 */ /* 0x008fea0003800000 */
.L_x_161:
[----:B-1----:R-:W-:-:S07]  /*4670*/  MOV R0, UR7 ;  /* 0x0000000700007c02 */ /* 0x002fce0008000f00 */
.L_x_79:
[----:B-1----:R-:W-:-:S04]  /*4680*/  SHF.L.U32 R3, R31, 0x1f, RZ ;  /* 0x0000001f1f037819 */ /* 0x002fc800000006ff */
[----:B------:R1:W3:Y:S03]  /*4690*/  SYNCS.PHASECHK.TRANS64.TRYWAIT P0, [R0+URZ+0x68], R3 ;  /* 0x00006803000075a7 */ /* 0x0002e600080011ff */
[----:B---3--:R-:W-:Y:S05]  /*46a0*/  @!P0 NANOSLEEP.SYNCS 0x989680 ;  /* 0x009896800000895d */ /* 0x008fea0003900000 */
[----:B------:R-:W3:Y:S02]  /*46b0*/  @!P0 SYNCS.PHASECHK.TRANS64 P0, [R0+URZ+0x68], R3 ;  /* 0x00006803000085a7 */ /* 0x000ee400080010ff */
[----:B--23--:R-:W-:Y:S05]  /*46c0*/  @P0 EXIT ;  /* 0x000000000000094d */ /* 0x00cfea0003800000 */
[----:B------:R-:W-:Y:S05]  /*46d0*/  BRA `(.L_x_79) ;  /* 0xfffffffc00e87947 */ /* 0x000fea000383ffff */
.L_x_64:
[----:B------:R-:W-:-:S06]  /*46e0*/  UISETP.GE.AND UP1, UPT, UR8, 0x4, UPT ;  /* 0x000000040800788c */ /* 0x000fcc000bf26270 */
[----:B------:R-:W-:-:S13]  /*46f0*/  PLOP3.LUT P0, PT, PT, PT, UP1, 0x80, 0x8 ;  /* 0x000000000008781c */ /* 0x000fda0003f0f018 */
[----:B------:R-:W-:Y:S05]  /*4700*/  @!P0 EXIT ;  /* 0x000000000000894d */ /* 0x000fea0003800000 */
[----:B------:R-:W-:Y:S01]  /*4710*/  BAR.SYNC.DEFER_BLOCKING 0x6, 0xa0 ;  /* 0x0182800000007b1d */ /* 0x000fe20000010000 */
[C---:B------:R-:W-:Y:S01]  /*4720*/  IMAD.SHL.U32 R3, R185.reuse, 0x40, RZ ;  /* 0x00000040b9037824 */ /* 0x040fe200078e00ff */
[C---:B------:R-:W-:Y:S01]  /*4730*/  LOP3.LUT R189, R185.reuse, 0x60, RZ, 0xc0, !PT ;  /* 0x00000060b9bd7812 */ /* 0x040fe200078ec0ff */
[C---:B------:R-:W-:Y:S01]  /*4740*/  IMAD.SHL.U32 R172, R185.reuse, 0x8, RZ ;  /* 0x00000008b9ac7824 */ /* 0x040fe200078e00ff */
[C---:B------:R-:W-:Y:S01]  /*4750*/  LOP3.LUT R187, R185.reuse, 0x2, RZ, 0xc0, !PT ;  /* 0x00000002b9bb7812 */ /* 0x040fe200078ec0ff */
[----:B------:R-:W-:Y:S01]  /*4760*/  IMAD.U32 R79, R185, 0x10000, RZ ;  /* 0x00010000b94f7824 */ /* 0x000fe200078e00ff */
[----:B------:R-:W-:Y:S02]  /*4770*/  UMOV UR49, 0x400 ;  /* 0x0000040000317882 */ /* 0x000fe40000000000 */
[----:B------:R-:W1:Y:S01]  /*4780*/  LDC R177, c[0x0][0x370] ;  /* 0x0000dc00ffb17b82 */ /* 0x000e620000000800 */
[----:B------:R-:W-:Y:S01]  /*4790*/  ULEA UR49, UR37, UR49, 0x18 ;  /* 0x0000003125317291 */ /* 0x000fe2000f8ec0ff */
[----:B------:R-:W-:Y:S01]  /*47a0*/  LOP3.LUT R5, R3, 0x180, RZ, 0xc0, !PT ;  /* 0x0000018003057812 */ /* 0x000fe200078ec0ff */
[----:B------:R-:W-:Y:S01]  /*47b0*/  HFMA2 R191, -RZ, RZ, 0, 0 ;  /* 0x00000000ffbf7431 */ /* 0x000fe200000001ff */
[----:B------:R-:W-:Y:S01]  /*47c0*/  LOP3.LUT R79, R79, 0x600000, RZ, 0xc0, !PT ;  /* 0x006000004f4f7812 */ /* 0x000fe200078ec0ff */
[----:B------:R-:W-:Y:S01]  /*47d0*/  UIADD3 UR4, UPT, UPT, UR49, 0x8200, URZ ;  /* 0x0000820031047890 */ /* 0x000fe2000fffe0ff */
[----:B------:R-:W-:Y:S01]  /*47e0*/  LOP3.LUT R172, R5, 0x30, R172, 0xf8, !PT ;  /* 0x0000003005ac7812 */ /* 0x000fe200078ef8ac */
[----:B------:R-:W-:Y:S01]  /*47f0*/  IMAD.MOV.U32 R76, RZ, RZ, RZ ;  /* 0x000000ffff4c7224 */ /* 0x000fe200078e00ff */
[----:B------:R-:W2:Y:S01]  /*4800*/  LDC R74, c[0x0][0xb0c] ;  /* 0x0002c300ff4a7b82 */ /* 0x000ea20000000800 */
[----:B------:R-:W-:-:S02]  /*4810*/  LOP3.LUT R185, R185, 0x4, RZ, 0xc0, !PT ;  /* 0x00000004b9b97812 */ /* 0x000fc400078ec0ff */
[----:B------:R-:W-:Y:S02]  /*4820*/  CS2R R182, SRZ ;  /* 0x0000000000b67805 */ /* 0x000fe4000001ff00 */
[----:B------:R-:W-:Y:S02]  /*4830*/  LOP3.LUT R172, R172, 0x1e40, R3, 0xf8, !PT ;  /* 0x00001e40acac7812 */ /* 0x000fe400078ef803 */
[----:B------:R-:W-:Y:S02]  /*4840*/  CS2R R180, SRZ ;  /* 0x0000000000b47805 */ /* 0x000fe4000001ff00 */
[----:B------:R-:W-:Y:S01]  /*4850*/  IADD3 R184, PT, PT, -R185, 0x2, RZ ;  /* 0x00000002b9b87810 */ /* 0x000fe20007ffe1ff */
[----:B------:R-:W-:Y:S01]  /*4860*/  IMAD.MOV R176, RZ, RZ, -R187 ;  /* 0x000000ffffb07224 */ /* 0x000fe200078e0abb */
[----:B------:R-:W-:Y:S01]  /*4870*/  MOV R188, UR4 ;  /* 0x0000000400bc7c02 */ /* 0x000fe20008000f00 */
[----:B------:R-:W4:Y:S01]  /*4880*/  LDC R174, c[0x0][0xb20] ;  /* 0x0002c800ffae7b82 */ /* 0x000f220000000800 */
[----:B------:R-:W3:Y:S01]  /*4890*/  LDS R0, [UR49+0x110] ;  /* 0x00011031ff007984 */ /* 0x000ee20008000800 */
[----:B------:R-:W-:Y:S01]  /*48a0*/  VIADD R186, R172, UR49 ;  /* 0x00000031acba7c36 */ /* 0x000fe20008000000 */
[----:B------:R-:W1:Y:S01]  /*48b0*/  LDCU.64 UR52, c[0x0][0x348] ;  /* 0x00006900ff3477ac */ /* 0x000e620008000a00 */
[----:B------:R-:W-:-:S02]  /*48c0*/  IMAD.MOV R175, RZ, RZ, -R185 ;  /* 0x000000ffffaf7224 */ /* 0x000fc400078e0ab9 */
[----:B------:R-:W-:Y:S01]  /*48d0*/  VIADD R186, R186, 0x200 ;  /* 0x00000200baba7836 */ /* 0x000fe20000000000 */
[----:B------:R-:W1:Y:S01]  /*48e0*/  LDCU.64 UR38, c[0x0][0x888] ;  /* 0x00011100ff2677ac */ /* 0x000e620008000a00 */
[----:B------:R-:W1:Y:S01]  /*48f0*/  LDC R73, c[0x0][0xb30] ;  /* 0x0002cc00ff497b82 */ /* 0x000e620000000800 */
[----:B------:R-:W1:Y:S01]  /*4900*/  LDCU.64 UR44, c[0x0][0x890] ;  /* 0x00011200ff2c77ac */ /* 0x000e620008000a00 */
[----:B------:R-:W-:-:S06]  /*4910*/  UIADD3 UR48, UPT, UPT, UR49, 0x200, URZ ;  /* 0x0000020031307890 */ /* 0x000fcc000fffe0ff */
[----:B------:R-:W1:Y:S08]  /*4920*/  LDC.64 R168, c[0x0][0xb10] ;  /* 0x0002c400ffa87b82 */ /* 0x000e700000000a00 */
[----:B------:R-:W1:Y:S08]  /*4930*/  LDC.64 R70, c[0x0][0xb18] ;  /* 0x0002c600ff467b82 */ /* 0x000e700000000a00 */
[----:B------:R-:W1:Y:S08]  /*4940*/  LDC.64 R68, c[0x0][0xb28] ;  /* 0x0002ca00ff447b82 */ /* 0x000e700000000a00 */
[----:B------:R-:W1:Y:S01]  /*4950*/  LDC.64 R166, c[0x0][0x8b0] ;  /* 0x00022c00ffa67b82 */ /* 0x000e620000000a00 */
[----:B---3--:R-:W-:-:S07]  /*4960*/  IMAD.IADD R79, R0, 0x1, R79 ;  /* 0x00000001004f7824 */ /* 0x008fce00078e024f */
[----:B------:R-:W3:Y:S08]  /*4970*/  LDC.64 R164, c[0x0][0x8a8] ;  /* 0x00022a00ffa47b82 */ /* 0x000ef00000000a00 */
[----:B--2-4-:R-:W1:Y:S02]  /*4980*/  LDC R178, c[0x0][0x374] ;  /* 0x0000dd00ffb27b82 */ /* 0x014e640000000800 */
.L_x_124:
[C---:B------:R-:W-:Y:S02]  /*4990*/  LEA R0, R191.reuse, UR49, 0x3 ;  /* 0x00000031bf007c11 */ /* 0x040fe4000f8e18ff */
[----:B------:R-:W-:Y:S02]  /*49a0*/  SHF.L.U32 R3, R182, 0x1f, RZ ;  /* 0x0000001fb6037819 */ /* 0x000fe400000006ff */
[----:B------:R-:W-:Y:S02]  /*49b0*/  LEA R16, R191, UR49, 0x4 ;  /* 0x00000031bf107c11 */ /* 0x000fe4000f8e20ff */
[----:B------:R-:W2:Y:S02]  /*49c0*/  SYNCS.PHASECHK.TRANS64.TRYWAIT P0, [R0+URZ+0x80], R3 ;  /* 0x00008003000075a7 */ /* 0x000ea400080011ff */
[----:B-12---:R-:W-:Y:S05]  /*49d0*/  @!P0 BRA `(.L_x_80) ;  /* 0x0000006c00408947 */ /* 0x006fea0003800000 */
.L_x_162:
[----:B------:R-:W4:Y:S01]  /*49e0*/  LDC.64 R12, c[0x0][0xb10] ;  /* 0x0002c400ff0c7b82 */ /* 0x000f220000000a00 */
[----:B------:R-:W3:Y:S01]  /*49f0*/  LDS.128 R16, [R16+0xf0] ;  /* 0x0000f00010107984 */ /* 0x000ee20000000c00 */
[----:B-1----:R-:W-:Y:S01]  /*4a00*/  ISETP.NE.AND P1, PT, R73, 0x1, PT ;  /* 0x000000014900780c */ /* 0x002fe20003f25270 */
[----:B--2---:R-:W-:Y:S01]  /*4a10*/  VIADD R0, R0, 0x90 ;  /* 0x0000009000007836 */ /* 0x004fe20000000000 */
[----:B------:R-:W-:Y:S04]  /*4a20*/  ISETP.GE.AND P0, PT, R72, 0x1, PT ;  /* 0x000000014800780c */ /* 0x000fe80003f06270 */
[----:B------:R-:W1:Y:S01]  /*4a30*/  LDC.64 R10, c[0x0][0xb18] ;  /* 0x0002c600ff0a7b82 */ /* 0x000e620000000a00 */
[----:B------:R-:W-:Y:S01]  /*4a40*/  PRMT R0, RZ, 0x654, R0 ;  /* 0x00000654ff007816 */ /* 0x000fe20000000000 */
[----:B------:R-:W-:Y:S01]  /*4a50*/  @!PT LDS RZ, [RZ] ;  /* 0x00000000fffff984 */ /* 0x000fe20000000800 */
[----:B------:R-:W-:Y:S01]  /*4a60*/  @!PT LDS RZ, [RZ] ;  /* 0x00000000fffff984 */ /* 0x000fe20000000800 */
[----:B------:R-:W-:Y:S01]  /*4a70*/  @!PT LDS RZ, [RZ] ;  /* 0x00000000fffff984 */ /* 0x000fe20000000800 */
[----:B------:R-:W-:Y:S01]  /*4a80*/  @!PT LDS RZ, [RZ] ;  /* 0x00000000fffff984 */ /* 0x000fe20000000800 */
[----:B------:R2:W-:Y:S06]  /*4a90*/  MEMBAR.ALL.CTA ;  /* 0x0000000000007992 */ /* 0x0005ec0000008000 */
[----:B--2---:R-:W2:Y:S01]  /*4aa0*/  FENCE.VIEW.ASYNC.S ;  /* 0x00000000000073c6 */ /* 0x004ea20000000000 */
[----:B------:R-:W1:Y:S08]  /*4ab0*/  @!P1 LDC R14, c[0x0][0xb20] ;  /* 0x0002c800ff0e9b82 */ /* 0x000e700000000800 */
[----:B------:R-:W1:Y:S01]  /*4ac0*/  @!P1 LDC R9, c[0x0][0xb0c] ;  /* 0x0002c300ff099b82 */ /* 0x000e620000000800 */
[----:B--2---:R2:W-:Y:S01]  /*4ad0*/  SYNCS.ARRIVE.TRANS64.RED.A1T0 RZ, [R0+URZ], RZ ;  /* 0x000000ff00ff79a7 */ /* 0x0045e200081004ff */
[----:B---3--:R-:W-:Y:S04]  /*4ae0*/  LOP3.LUT P4, RZ, R18, 0x1, RZ, 0xc0, !PT ;  /* 0x0000000112ff7812 */ /* 0x008fe8000788c0ff */
[----:B------:R-:W-:Y:S09]  /*4af0*/  P2R R190, PR, RZ, 0x10 ;  /* 0x00000010ffbe7803 */ /* 0x000ff20000000000 */
[----:B------:R-:W-:Y:S02]  /*4b00*/  @P4 MOV R77, R16 ;  /* 0x00000010004d4202 */ /* 0x000fe40000000f00 */
[----:B------:R-:W-:Y:S01]  /*4b10*/  @P4 LOP3.LUT R75, R17, 0xffff, RZ, 0xc0, !PT ;  /* 0x0000ffff114b4812 */ /* 0x000fe200078ec0ff */
[----:B--2-4-:R-:W-:Y:S06]  /*4b20*/  @!P0 BRA `(.L_x_81) ;  /* 0x0000000000a48947 */ /* 0x014fec0003800000 */
[----:B------:R-:W-:Y:S01]  /*4b30*/  IMAD.HI.U32 R23, R178, R71, RZ ;  /* 0x00000047b2177227 */ /* 0x000fe200078e00ff */
[----:B------:R-:W-:Y:S02]  /*4b40*/  ISETP.NE.AND P0, PT, R70, 0x1, PT ;  /* 0x000000014600780c */ /* 0x000fe40003f05270 */
[----:B------:R-:W-:Y:S01]  /*4b50*/  ISETP.NE.AND P2, PT, R72, 0x1, PT ;  /* 0x000000014800780c */ /* 0x000fe20003f45270 */
[----:B------:R-:W-:Y:S01]  /*4b60*/  IMAD.HI.U32 R22, R177, R168, RZ ;  /* 0x000000a8b1167227 */ /* 0x000fe200078e00ff */
[----:B------:R-:W-:Y:S02]  /*4b70*/  SHF.R.U32.HI R23, RZ, R174, R23 ;  /* 0x000000aeff177219 */ /* 0x000fe40000011617 */
[----:B------:R-:W-:Y:S01]  /*4b80*/  ISETP.NE.AND P3, PT, R74, 0x1, PT ;  /* 0x000000014a00780c */ /* 0x000fe20003f65270 */
[----:B------:R-:W-:Y:S01]  /*4b90*/  IMAD.HI.U32 R26, R77, R168, RZ ;  /* 0x000000a84d1a7227 */ /* 0x000fe200078e00ff */
[----:B------:R-:W-:Y:S02]  /*4ba0*/  SHF.R.U32.HI R22, RZ, R169, R22 ;  /* 0x000000a9ff167219 */ /* 0x000fe40000011616 */
[----:B------:R-:W-:Y:S01]  /*4bb0*/  SEL R3, R178, R23, !P0 ;  /* 0x00000017b2037207 */ /* 0x000fe20004000000 */
[----:B------:R-:W-:Y:S01]  /*4bc0*/  IMAD.HI.U32 R23, R75, R71, RZ ;  /* 0x000000474b177227 */ /* 0x000fe200078e00ff */
[----:B------:R-:W-:Y:S02]  /*4bd0*/  SEL R7, R177, R22, !P3 ;  /* 0x00000016b1077207 */ /* 0x000fe40005800000 */
[----:B------:R-:W-:Y:S01]  /*4be0*/  SHF.R.U32.HI R26, RZ, R169, R26 ;  /* 0x000000a9ff1a7219 */ /* 0x000fe2000001161a */
[-C--:B------:R-:W-:Y:S04]  /*4bf0*/  IMAD.HI.U32 R22, R3, R68.reuse, RZ ;  /* 0x0000004403167227 */ /* 0x080fe800078e00ff */
[----:B------:R-:W-:Y:S01]  /*4c00*/  IMAD.HI.U32 R24, R7, R68, RZ ;  /* 0x0000004407187227 */ /* 0x000fe200078e00ff */
[-C--:B------:R-:W-:Y:S02]  /*4c10*/  @P2 SHF.R.U32.HI R3, RZ, R69.reuse, R22 ;  /* 0x00000045ff032219 */ /* 0x080fe40000011616 */
[----:B------:R-:W-:Y:S02]  /*4c20*/  SHF.R.U32.HI R22, RZ, R174, R23 ;  /* 0x000000aeff167219 */ /* 0x000fe40000011617 */
[----:B------:R-:W-:Y:S01]  /*4c30*/  @P2 SHF.R.U32.HI R7, RZ, R69, R24 ;  /* 0x00000045ff072219 */ /* 0x000fe20000011618 */
[C---:B------:R-:W-:Y:S01]  /*4c40*/  IMAD R2, R72.reuse, R3, RZ ;  /* 0x0000000348027224 */ /* 0x040fe200078e02ff */
[----:B------:R-:W-:Y:S02]  /*4c50*/  SEL R5, R75, R22, !P0 ;  /* 0x000000164b057207 */ /* 0x000fe40004000000 */
[----:B------:R-:W-:Y:S01]  /*4c60*/  SEL R3, R77, R26, !P3 ;  /* 0x0000001a4d037207 */ /* 0x000fe20005800000 */
[----:B------:R-:W-:Y:S01]  /*4c70*/  IMAD R4, R72, R7, RZ ;  /* 0x0000000748047224 */ /* 0x000fe200078e02ff */
[C---:B------:R-:W-:Y:S01]  /*4c80*/  ISETP.GE.AND P0, PT, R5.reuse, R2, PT ;  /* 0x000000020500720c */ /* 0x040fe20003f06270 */
[----:B------:R-:W-:Y:S03]  /*4c90*/  IMAD.HI.U32 R6, R5, R68, RZ ;  /* 0x0000004405067227 */ /* 0x000fe600078e00ff */
[----:B------:R-:W-:Y:S01]  /*4ca0*/  ISETP.GE.OR P0, PT, R3, R4, P0 ;  /* 0x000000040300720c */ /* 0x000fe20000706670 */
[----:B------:R-:W-:Y:S01]  /*4cb0*/  IMAD.MOV R4, RZ, RZ, -R3 ;  /* 0x000000ffff047224 */ /* 0x000fe200078e0a03 */
[-C--:B------:R-:W-:Y:S03]  /*4cc0*/  SHF.R.U32.HI R6, RZ, R69.reuse, R6 ;  /* 0x00000045ff067219 */ /* 0x080fe60000011606 */
[----:B------:R-:W-:Y:S01]  /*4cd0*/  IMAD R77, R74, R4, R77 ;  /* 0x000000044a4d7224 */ /* 0x000fe200078e024d */
[----:B------:R-:W-:Y:S05]  /*4ce0*/  SEL R15, R5, R6, !P2 ;  /* 0x00000006050f7207 */ /* 0x000fea0005000000 */
[----:B------:R-:W-:Y:S02]  /*4cf0*/  IMAD.MOV R6, RZ, RZ, -R15 ;  /* 0x000000ffff067224 */ /* 0x000fe400078e0a0f */
[C---:B------:R-:W-:Y:S04]  /*4d00*/  @!P0 IMAD.HI.U32 R2, R3.reuse, R68, RZ ;  /* 0x0000004403028227 */ /* 0x040fe800078e00ff */
[----:B------:R-:W-:Y:S01]  /*4d10*/  IMAD R6, R72, R6, R5 ;  /* 0x0000000648067224 */ /* 0x000fe200078e0205 */
[----:B------:R-:W-:Y:S04]  /*4d20*/  @!P0 SHF.R.U32.HI R2, RZ, R69, R2 ;  /* 0x00000045ff028219 */ /* 0x000fe80000011602 */
[----:B------:R-:W-:Y:S02]  /*4d30*/  @!P0 SEL R0, R3, R2, !P2 ;  /* 0x0000000203008207 */ /* 0x000fe40005000000 */
[----:B------:R-:W-:Y:S02]  /*4d40*/  IADD3 R2, PT, PT, -R5, RZ, RZ ;  /* 0x000000ff05027210 */ /* 0x000fe40007ffe1ff */
[----:B------:R-:W-:Y:S01]  /*4d50*/  @!P0 IADD3 R8, PT, PT, R15, -R0, RZ ;  /* 0x800000000f088210 */ /* 0x000fe20007ffe0ff */
[----:B------:R-:W-:Y:S02]  /*4d60*/  @!P0 IMAD R0, R7, R6, R0 ;  /* 0x0000000607008224 */ /* 0x000fe400078e0200 */
[----:B------:R-:W-:Y:S02]  /*4d70*/  IMAD R75, R70, R2, R75 ;  /* 0x00000002464b7224 */ /* 0x000fe400078e024b */
[----:B------:R-:W-:Y:S02]  /*4d80*/  @!P0 IMAD R5, R8, R72, R3 ;  /* 0x0000004808058224 */ /* 0x000fe400078e0203 */
[----:B------:R-:W-:Y:S04]  /*4d90*/  @!P0 IMAD.MOV.U32 R3, RZ, RZ, R0 ;  /* 0x000000ffff038224 */ /* 0x000fe800078e0000 */
[----:B------:R-:W-:Y:S02]  /*4da0*/  IMAD R77, R3, R74, R77 ;  /* 0x0000004a034d7224 */ /* 0x000fe400078e024d */
[----:B------:R-:W-:Y:S07]  /*4db0*/  IMAD R75, R5, R70, R75 ;  /* 0x00000046054b7224 */ /* 0x000fee00078e024b */
.L_x_81:
[----:B-1----:R-:W-:Y:S01]  /*4dc0*/  @!P1 ISETP.NE.AND P0, PT, R10, 0x1, PT ;  /* 0x000000010a00980c */ /* 0x002fe20003f05270 */
[----:B------:R-:W-:Y:S01]  /*4dd0*/  @!P1 IMAD.HI.U32 R0, R77, R12, RZ ;  /* 0x0000000c4d009227 */ /* 0x000fe200078e00ff */
[----:B------:R-:W-:Y:S01]  /*4de0*/  @!P1 ISETP.NE.AND P2, PT, R9, 0x1, PT ;  /* 0x000000010900980c */ /* 0x000fe20003f45270 */
[----:B------:R-:W-:Y:S01]  /*4df0*/  ULOP3.LUT UP0, URZ, UR48, 0x1b0, URZ, 0xc0, !UPT ;  /* 0x000001b030ff7892 */ /* 0x000fe2000f80c0ff */
[----:B------:R-:W-:Y:S01]  /*4e00*/  R2UR UR42, R21 ;  /* 0x00000000152a72ca */ /* 0x000fe200000e0000 */
[----:B------:R-:W-:Y:S01]  /*4e10*/  @!P1 IMAD.HI.U32 R3, R75, R11, RZ ;  /* 0x0000000b4b039227 */ /* 0x000fe200078e00ff */
[----:B------:R-:W-:Y:S02]  /*4e20*/  @!P1 SHF.R.U32.HI R0, RZ, R13, R0 ;  /* 0x0000000dff009219 */ /* 0x000fe40000011600 */
[----:B------:R-:W-:Y:S01]  /*4e30*/  R2UR UR41, R20 ;  /* 0x00000000142972ca */ /* 0x000fe200000e0000 */
[----:B------:R-:W-:Y:S01]  /*4e40*/  VIADD R191, R191, 0x1 ;  /* 0x00000001bfbf7836 */ /* 0x000fe20000000000 */
[----:B------:R-:W-:Y:S02]  /*4e50*/  @!P1 SHF.R.U32.HI R2, RZ, R14, R3 ;  /* 0x0000000eff029219 */ /* 0x000fe40000011603 */
[----:B------:R-:W-:Y:S02]  /*4e60*/  @!P1 SEL R3, R77, R0, !P2 ;  /* 0x000000004d039207 */ /* 0x000fe40005000000 */
[----:B------:R-:W-:Y:S02]  /*4e70*/  @!P1 SEL R2, R75, R2, !P0 ;  /* 0x000000024b029207 */ /* 0x000fe40004000000 */
[----:B------:R-:W-:Y:S01]  /*4e80*/  @P4 SHF.R.U32.HI R179, RZ, 0x10, R17 ;  /* 0x00000010ffb34819 */ /* 0x000fe20000011611 */
[----:B------:R-:W-:Y:S02]  /*4e90*/  USHF.L.U32 UR42, UR42, 0x7, URZ ;  /* 0x000000072a2a7899 */ /* 0x000fe400080006ff */
[----:B------:R-:W-:Y:S02]  /*4ea0*/  @!P1 IMAD.IADD R0, R2, 0x1, -R3 ;  /* 0x0000000102009824 */ /* 0x000fe400078e0a03 */
[----:B------:R-:W-:Y:S01]  /*4eb0*/  @!P1 IMAD.IADD R2, R3, 0x1, -R2 ;  /* 0x0000000103029824 */ /* 0x000fe200078e0a02 */
[----:B------:R-:W-:Y:S01]  /*4ec0*/  USHF.L.U32 UR41, UR41, 0x8, URZ ;  /* 0x0000000829297899 */ /* 0x000fe200080006ff */
[----:B------:R-:W-:Y:S02]  /*4ed0*/  @!P1 IMAD R77, R0, R9, R77 ;  /* 0x00000009004d9224 */ /* 0x000fe400078e024d */
[----:B------:R-:W-:Y:S01]  /*4ee0*/  @!P1 IMAD R75, R2, R10, R75 ;  /* 0x0000000a024b9224 */ /* 0x000fe200078e024b */
[----:B------:R-:W-:Y:S08]  /*4ef0*/  BRA.U !UP0, `(.L_x_82) ;  /* 0x0000000108407547 */ /* 0x000ff0000b800000 */
[----:B------:R-:W1:Y:S01]  /*4f00*/  LDCU.64 UR8, c[0x4][0x88] ;  /* 0x01001100ff0877ac */ /* 0x000e620008000a00 */
[----:B------:R-:W-:Y:S01]  /*4f10*/  MOV R3, 0x0 ;  /* 0x0000000000037802 */ /* 0x000fe20000000f00 */
[----:B------:R-:W-:Y:S02]  /*4f20*/  HFMA2 R12, -RZ, RZ, 0, 5.9604644775390625e-08 ;  /* 0x00000001ff0c7431 */ /* 0x000fe400000001ff */
[----:B------:R-:W-:Y:S02]  /*4f30*/  IMAD.MOV.U32 R8, RZ, RZ, 0x70 ;  /* 0x00000070ff087424 */ /* 0x000fe400078e00ff */
[----:B------:R-:W-:Y:S01]  /*4f40*/  IMAD.MOV.U32 R13, RZ, RZ, RZ ;  /* 0x000000ffff0d7224 */ /* 0x000fe200078e00ff */
[----:B------:R-:W2:Y:S01]  /*4f50*/  LDCU.64 UR6, c[0x4][0x90] ;  /* 0x01001200ff0677ac */ /* 0x000ea20008000a00 */
[----:B------:R-:W3:Y:S01]  /*4f60*/  LDC.64 R2, c[0x4][R3] ;  /* 0x0100000003027b82 */ /* 0x000ee20000000a00 */
[----:B------:R-:W4:Y:S01]  /*4f70*/  LDCU.64 UR4, c[0x4][0x8] ;  /* 0x01000100ff0477ac */ /* 0x000f220008000a00 */
[----:B-1----:R-:W-:Y:S01]  /*4f80*/  MOV R5, UR9 ;  /* 0x0000000900057c02 */ /* 0x002fe20008000f00 */
[----:B------:R-:W-:Y:S01]  /*4f90*/  IMAD.U32 R4, RZ, RZ, UR8 ;  /* 0x00000008ff047e24 */ /* 0x000fe2000f8e00ff */
[----:B--2---:R-:W-:Y:S01]  /*4fa0*/  MOV R7, UR7 ;  /* 0x0000000700077c02 */ /* 0x004fe20008000f00 */
[----:B------:R-:W-:Y:S01]  /*4fb0*/  IMAD.U32 R6, RZ, RZ, UR6 ;  /* 0x00000006ff067e24 */ /* 0x000fe2000f8e00ff */
[----:B----4-:R-:W-:Y:S01]  /*4fc0*/  MOV R11, UR5 ;  /* 0x00000005000b7c02 */ /* 0x010fe20008000f00 */
[----:B------:R-:W-:Y:S02]  /*4fd0*/  IMAD.U32 R10, RZ, RZ, UR4 ;  /* 0x00000004ff0a7e24 */ /* 0x000fe4000f8e00ff */
[----:B------:R-:W-:Y:S07]  /*4fe0*/  LEPC R20, `(.L_x_82) ;  /* 0x000000001014794e */ /* 0x000fee0000000000 */
[----:B---3-5:R-:W-:Y:S05]  /*4ff0*/  CALL.ABS.NOINC R2 ;  /* 0x0000000002007343 */ /* 0x028fea0003c00000 */
.L_x_82:
[----:B------:R-:W-:Y:S01]  /*5000*/  LOP3.LUT P0, RZ, R188, 0x1b0, RZ, 0xc0, !PT ;  /* 0x000001b0bcff7812 */ /* 0x000fe2000780c0ff */
[----:B------:R-:W-:Y:S11]  /*5010*/  BSSY.RECONVERGENT B6, `(.L_x_83) ;  /* 0x0000013000067945 */ /* 0x000ff60003800200 */
[----:B------:R-:W-:Y:S01]  /*5020*/  @!UPT UIADD3 URZ, UPT, UPT, URZ, URZ, URZ ;  /* 0x000000fffffff290 */ /* 0x000fe2000fffe0ff */
[----:B------:R-:W-:Y:S05]  /*5030*/  @!P0 BRA `(.L_x_84) ;  /* 0x0000000000408947 */ /* 0x000fea0003800000 */
        /* <DEDUP_REMOVED lines=16> */
.L_x_84:
[----:B------:R-:W-:Y:S05]  /*5140*/  BSYNC.RECONVERGENT B6 ;  /* 0x0000000000067941 */ /* 0x000fea0003800200 */
.L_x_83:
[----:B------:R-:W-:Y:S01]  /*5150*/  ISETP.NE.U32.AND P4, PT, R166, RZ, PT ;  /* 0x000000ffa600720c */ /* 0x000fe20003f85070 */
[----:B------:R-:W-:Y:S01]  /*5160*/  UISETP.NE.AND UP2, UPT, UR50, URZ, UPT ;  /* 0x000000ff3200728c */ /* 0x000fe2000bf45270 */
[----:B------:R-:W-:Y:S01]  /*5170*/  ISETP.NE.U32.AND P2, PT, RZ, UR38, PT ;  /* 0x00000026ff007c0c */ /* 0x000fe2000bf45070 */
[----:B------:R-:W-:Y:S01]  /*5180*/  UISETP.NE.U32.AND UP1, UPT, UR44, URZ, UPT ;  /* 0x000000ff2c00728c */ /* 0x000fe2000bf25070 */
[----:B------:R-:W-:Y:S01]  /*5190*/  ISETP.NE.AND.EX P4, PT, R167, RZ, PT, P4 ;  /* 0x000000ffa700720c */ /* 0x000fe20003f85340 */
[----:B------:R-:W-:Y:S01]  /*51a0*/  UPLOP3.LUT UP0, UPT, UPT, UPT, UPT, 0x40, 0x4 ;  /* 0x000000000004789c */ /* 0x000fe20003f0e870 */
[----:B------:R-:W-:Y:S01]  /*51b0*/  ISETP.NE.AND.EX P2, PT, RZ, UR39, PT, P2 ;  /* 0x00000027ff007c0c */ /* 0x000fe2000bf45320 */
[----:B------:R-:W-:Y:S01]  /*51c0*/  UISETP.NE.AND.EX UP1, UPT, UR45, URZ, UPT, UP1 ;  /* 0x000000ff2d00728c */ /* 0x000fe2000bf25310 */
[----:B------:R-:W-:Y:S04]  /*51d0*/  PLOP3.LUT P1, PT, PT, PT, UP2, 0x80, 0x8 ;  /* 0x000000000008781c */ /* 0x000fe80003f2f028 */
[----:B------:R-:W-:Y:S06]  /*51e0*/  @UP2 UPLOP3.LUT UP0, UPT, UPT, UPT, UP1, 0x80, 0x8 ;  /* 0x000000000008289c */ /* 0x000fec0003f0f010 */
[----:B------:R-:W-:Y:S01]  /*51f0*/  PLOP3.LUT P0, PT, PT, PT, UP0, 0x80, 0x8 ;  /* 0x000000000008781c */ /* 0x000fe20003f0f008 */
[----:B------:R-:W-:Y:S01]  /*5200*/  @!UPT UIADD3 URZ, UPT, UPT, URZ, URZ, URZ ;  /* 0x000000fffffff290 */ /* 0x000fe2000fffe0ff */
[----:B------:R-:W-:Y:S11]  /*5210*/  BRA.U !UP1, `(.L_x_85) ;  /* 0x0000000109387547 */ /* 0x000ff6000b800000 */
[----:B------:R-:W-:Y:S01]  /*5220*/  UISETP.NE.U32.AND UP0, UPT, UR38, URZ, UPT ;  /* 0x000000ff2600728c */ /* 0x000fe2000bf05070 */
[----:B------:R-:W-:Y:S02]  /*5230*/  HFMA2 R0, -RZ, RZ, 0, 5.9604644775390625e-08 ;  /* 0x00000001ff007431 */ /* 0x000fe400000001ff */
[----:B------:R-:W-:Y:S01]  /*5240*/  IMAD.MOV.U32 R171, RZ, RZ, 0x1 ;  /* 0x00000001ffab7424 */ /* 0x000fe200078e00ff */
[----:B------:R-:W-:Y:S06]  /*5250*/  UISETP.NE.AND.EX UP0, UPT, UR39, URZ, UPT, UP0 ;  /* 0x000000ff2700728c */ /* 0x000fec000bf05300 */
[----:B------:R-:W-:Y:S05]  /*5260*/  PLOP3.LUT P3, PT, PT, PT, UP0, 0x80, 0x8 ;  /* 0x000000000008781c */ /* 0x000fea0003f6f008 */
[----:B------:R-:W1:Y:S01]  /*5270*/  @UP0 LDCU.64 UR6, c[0x0][0x888] ;  /* 0x00011100ff0607ac */ /* 0x000e620008000a00 */
[----:B------:R-:W-:Y:S07]  /*5280*/  @UP0 UIMAD UR4, UR36, UR44, URZ ;  /* 0x0000002c240402a4 */ /* 0x000fee000f8e02ff */
[----:B------:R-:W-:Y:S01]  /*5290*/  @!P3 PRMT R171, R0, 0x7610, R171 ;  /* 0x0000761000abb816 */ /* 0x000fe200000000ab */
[----:B-1----:R-:W-:Y:S03]  /*52a0*/  @UP0 UIMAD.WIDE UR6, UR4, 0x4, UR6 ;  /* 0x00000004040608a5 */ /* 0x002fe6000f8e0206 */
[----:B------:R-:W1:Y:S03]  /*52b0*/  @!UP0 LDCU UR4, c[0x0][0x880] ;  /* 0x00011000ff0487ac */ /* 0x000e660008000800 */
[----:B------:R-:W-:Y:S01]  /*52c0*/  IMAD.U32 R2, RZ, RZ, UR6 ;  /* 0x00000006ff027e24 */ /* 0x000fe2000f8e00ff */
[----:B------:R-:W-:Y:S05]  /*52d0*/  MOV R3, UR7 ;  /* 0x0000000700037c02 */ /* 0x000fea0008000f00 */
[----:B-----5:R2:W5:Y:S02]  /*52e0*/  @P3 LDG.E R81, desc[UR46][R2.64] ;  /* 0x0000002e02513981 */ /* 0x020564000c1e1900 */
[----:B-12---:R-:W-:Y:S02]  /*52f0*/  @!P3 IMAD.U32 R81, RZ, RZ, UR4 ;  /* 0x00000004ff51be24 */ /* 0x006fe4000f8e00ff */
.L_x_85:
[----:B------:R-:W-:Y:S05]  /*5300*/  @!P4 BRA `(.L_x_86) ;  /* 0x000000000020c947 */ /* 0x000fea0003800000 */
[----:B------:R-:W-:Y:S04]  /*5310*/  ISETP.NE.U32.AND P3, PT, R164, RZ, PT ;  /* 0x000000ffa400720c */ /* 0x000fe80003f65070 */
[----:B------:R-:W-:Y:S11]  /*5320*/  ISETP.NE.AND.EX P3, PT, R165, RZ, PT, P3 ;  /* 0x000000ffa500720c */ /* 0x000ff60003f65330 */
[----:B------:R-:W-:Y:S02]  /*5330*/  @!UPT UIADD3 URZ, UPT, UPT, URZ, URZ, URZ ;  /* 0x000000fffffff290 */ /* 0x000fe4000fffe0ff */
[----:B------:R-:W1:Y:S01]  /*5340*/  @P3 LDC.64 R2, c[0x0][0x8a8] ;  /* 0x00022a00ff023b82 */ /* 0x000e620000000a00 */
[----:B------:R-:W-:Y:S04]  /*5350*/  @P3 IMAD R0, R166, UR36, RZ ;  /* 0x00000024a6003c24 */ /* 0x000fe8000f8e02ff */
[----:B-1----:R-:W-:Y:S05]  /*5360*/  @P3 IMAD.WIDE R2, R0, 0x4, R2 ;  /* 0x0000000400023825 */ /* 0x002fea00078e0202 */
[----:B-----5:R1:W5:Y:S02]  /*5370*/  @P3 LDG.E R78, desc[UR46][R2.64] ;  /* 0x0000002e024e3981 */ /* 0x020364000c1e1900 */
[----:B-1----:R-:W2:Y:S02]  /*5380*/  @!P3 LDC R78, c[0x0][0x8a0] ;  /* 0x00022800ff4ebb82 */ /* 0x002ea40000000800 */
.L_x_86:
[----:B-----5:R-:W-:Y:S01]  /*5390*/  FSETP.NEU.AND P4, PT, R81, RZ, PT ;  /* 0x000000ff5100720b */ /* 0x020fe20003f8d000 */
[----:B------:R-:W-:Y:S01]  /*53a0*/  BSSY B1, `(.L_x_87) ;  /* 0x0000047000017945 */ /* 0x000fe20003800000 */
[----:B------:R-:W-:Y:S01]  /*53b0*/  SEL R5, RZ, 0xffffffff, P2 ;  /* 0xffffffffff057807 */ /* 0x000fe20001000000 */
[----:B------:R-:W-:Y:S01]  /*53c0*/  IMAD.MOV.U32 R196, RZ, RZ, 0x1 ;  /* 0x00000001ffc47424 */ /* 0x000fe200078e00ff */
[----:B------:R-:W-:Y:S01]  /*53d0*/  LOP3.LUT P3, RZ, R171, 0xff, RZ, 0xc0, !PT ;  /* 0x000000ffabff7812 */ /* 0x000fe2000786c0ff */
[C---:B------:R-:W-:Y:S01]  /*53e0*/  IMAD R80, R76.reuse, 0x100, R79 ;  /* 0x000001004c507824 */ /* 0x040fe200078e024f */
[----:B------:R-:W-:Y:S02]  /*53f0*/  @P1 SEL R0, RZ, 0xffffffff, P4 ;  /* 0xffffffffff001807 */ /* 0x000fe40002000000 */
[----:B------:R-:W-:Y:S02]  /*5400*/  CS2R R162, SRZ ;  /* 0x0000000000a27805 */ /* 0x000fe4000001ff00 */
[----:B------:R-:W-:Y:S02]  /*5410*/  LEA R3, R181, UR49, 0x3 ;  /* 0x00000031b5037c11 */ /* 0x000fe4000f8e18ff */
[----:B------:R-:W-:Y:S02]  /*5420*/  CS2R R160, SRZ ;  /* 0x0000000000a07805 */ /* 0x000fe4000001ff00 */
[----:B------:R-:W-:Y:S02]  /*5430*/  @P0 SEL R0, R5, R0, !P3 ;  /* 0x0000000005000207 */ /* 0x000fe40005800000 */
[----:B------:R-:W-:Y:S02]  /*5440*/  CS2R R158, SRZ ;  /* 0x00000000009e7805 */ /* 0x000fe4000001ff00 */
[----:B------:R-:W-:Y:S02]  /*5450*/  LEA R193, R76, UR49, 0x3 ;  /* 0x000000314cc17c11 */ /* 0x000fe4000f8e18ff */
[----:B------:R-:W-:Y:S02]  /*5460*/  CS2R R156, SRZ ;  /* 0x00000000009c7805 */ /* 0x000fe4000001ff00 */
[----:B------:R-:W-:Y:S02]  /*5470*/  @P1 LOP3.LUT R0, R0, 0x1, RZ, 0xc0, !PT ;  /* 0x0000000100001812 */ /* 0x000fe400078ec0ff */
[----:B------:R-:W-:Y:S02]  /*5480*/  CS2R R154, SRZ ;  /* 0x00000000009a7805 */ /* 0x000fe4000001ff00 */
[----:B------:R-:W-:Y:S02]  /*5490*/  SHF.L.U32 R2, R183, 0x1f, RZ ;  /* 0x0000001fb7027819 */ /* 0x000fe400000006ff */
[----:B------:R-:W-:Y:S02]  /*54a0*/  CS2R R152, SRZ ;  /* 0x0000000000987805 */ /* 0x000fe4000001ff00 */
[----:B------:R-:W-:Y:S02]  /*54b0*/  ISETP.NE.U32.OR P6, PT, R0, 0x1, !P1 ;  /* 0x000000010000780c */ /* 0x000fe40004fc5470 */
[----:B------:R-:W-:Y:S02]  /*54c0*/  CS2R R150, SRZ ;  /* 0x0000000000967805 */ /* 0x000fe4000001ff00 */
[----:B------:R-:W-:Y:S02]  /*54d0*/  PLOP3.LUT P2, PT, PT, PT, UP1, 0x80, 0x8 ;  /* 0x000000000008781c */ /* 0x000fe40003f4f018 */
[----:B------:R-:W-:Y:S02]  /*54e0*/  CS2R R148, SRZ ;  /* 0x0000000000947805 */ /* 0x000fe4000001ff00 */
[----:B------:R-:W-:Y:S02]  /*54f0*/  SEL R0, RZ, 0xffffffff, P4 ;  /* 0xffffffffff007807 */ /* 0x000fe40002000000 */
[----:B------:R-:W-:Y:S03]  /*5500*/  P2R R198, PR, RZ, 0x40 ;  /* 0x00000040ffc67803 */ /* 0x000fe60000000000 */
[----:B------:R-:W-:Y:S04]  /*5510*/  @P6 SHF.L.U32 R4, R180, 0x1f, RZ ;  /* 0x0000001fb4046819 */ /* 0x000fe800000006ff */
[----:B------:R-:W-:Y:S01]  /*5520*/  @P2 SEL R0, R5, R0, !P3 ;  /* 0x0000000005002207 */ /* 0x000fe20005800000 */
[----:B------:R-:W1:Y:S03]  /*5530*/  @P6 SYNCS.PHASECHK.TRANS64.TRYWAIT P1, [R3+URZ+0x30], R4 ;  /* 0x00003004030065a7 */ /* 0x000e6600080211ff */
[----:B------:R-:W-:Y:S04]  /*5540*/  LOP3.LUT R0, R0, 0x1, RZ, 0xc0, !PT ;  /* 0x0000000100007812 */ /* 0x000fe800078ec0ff */
[----:B------:R-:W-:Y:S04]  /*5550*/  ISETP.NE.U32.AND P5, PT, R0, 0x1, PT ;  /* 0x000000010000780c */ /* 0x000fe80003fa5070 */
[----:B------:R-:W-:Y:S01]  /*5560*/  P2R R197, PR, RZ, 0x20 ;  /* 0x00000020ffc57803 */ /* 0x000fe20000000000 */
[----:B------:R3:W4:Y:S01]  /*5570*/  SYNCS.PHASECHK.TRANS64.TRYWAIT P0, [R193+URZ+0xa0], R2 ;  /* 0x0000a002c10075a7 */ /* 0x00072200080011ff */
[----:B-1----:R-:W-:Y:S01]  /*5580*/  @P6 SEL R196, RZ, 0x1, !P1 ;  /* 0x00000001ffc46807 */ /* 0x002fe20004800000 */
[----:B---3--:R-:W-:Y:S06]  /*5590*/  @!P6 BRA `(.L_x_88) ;  /* 0x00000000009ce947 */ /* 0x008fec0003800000 */
[----:B------:R-:W-:Y:S01]  /*55a0*/  @P5 IMAD R6, R181, 0x2000, R186 ;  /* 0x00002000b5065824 */ /* 0x000fe200078e02ba */
[----:B------:R-:W-:Y:S01]  /*55b0*/  ISETP.NE.AND P1, PT, R196, RZ, PT ;  /* 0x000000ffc400720c */ /* 0x000fe20003f25270 */
[----:B------:R-:W-:Y:S01]  /*55c0*/  BSSY B0, `(.L_x_89) ;  /* 0x0000010000007945 */ /* 0x000fe20003800000 */
[----:B------:R-:W-:Y:S01]  /*55d0*/  CS2R R150, SRZ ;  /* 0x0000000000967805 */ /* 0x000fe2000001ff00 */
[--C-:B------:R-:W-:Y:S01]  /*55e0*/  @P5 IMAD R7, R187, -0x10, R6.reuse ;  /* 0xfffffff0bb075824 */ /* 0x100fe200078e0206 */
[----:B------:R-:W-:Y:S01]  /*55f0*/  CS2R R148, SRZ ;  /* 0x0000000000947805 */ /* 0x000fe2000001ff00 */
[----:B------:R-:W-:Y:S01]  /*5600*/  @P5 IMAD R5, R185, -0x10, R6 ;  /* 0xfffffff0b9055824 */ /* 0x000fe200078e0206 */
[----:B------:R-:W-:Y:S01]  /*5610*/  CS2R R158, SRZ ;  /* 0x00000000009e7805 */ /* 0x000fe2000001ff00 */
[----:B------:R-:W-:Y:S01]  /*5620*/  @P5 IMAD R4, R184, 0x10, R7 ;  /* 0x00000010b8045824 */ /* 0x000fe200078e0207 */
[----:B------:R-:W-:Y:S02]  /*5630*/  CS2R R156, SRZ ;  /* 0x00000000009c7805 */ /* 0x000fe4000001ff00 */
[----:B------:R-:W-:Y:S02]  /*5640*/  CS2R R154, SRZ ;  /* 0x00000000009a7805 */ /* 0x000fe4000001ff00 */
[----:B------:R-:W-:Y:S02]  /*5650*/  CS2R R152, SRZ ;  /* 0x0000000000987805 */ /* 0x000fe4000001ff00 */
[----:B------:R-:W-:Y:S02]  /*5660*/  CS2R R162, SRZ ;  /* 0x0000000000a27805 */ /* 0x000fe4000001ff00 */
[----:B------:R-:W-:Y:S01]  /*5670*/  CS2R R160, SRZ ;  /* 0x0000000000a07805 */ /* 0x000fe2000001ff00 */
[----:B------:R-:W-:Y:S06]  /*5680*/  @P1 BRA `(.L_x_90) ;  /* 0x00000000000c1947 */ /* 0x000fec0003800000 */
[----:B------:R-:W-:Y:S04]  /*5690*/  SHF.L.U32 R0, R180, 0x1f, RZ ;  /* 0x0000001fb4007819 */ /* 0x000fe800000006ff */
[----:B------:R-:W1:Y:S02]  /*56a0*/  SYNCS.PHASECHK.TRANS64.TRYWAIT P1, [R3+URZ+0x30], R0 ;  /* 0x00003000030075a7 */ /* 0x000e6400080211ff */
[----:B-1----:R-:W-:Y:S05]  /*56b0*/  @!P1 BRA `(.L_x_91) ;  /* 0x00000060001c9947 */ /* 0x002fea0003800000 */
.L_x_90:
[----:B------:R-:W-:Y:S05]  /*56c0*/  BSYNC B0 ;  /* 0x0000000000007941 */ /* 0x000fea0003800000 */
.L_x_89:
[----:B------:R-:W-:Y:S01]  /*56d0*/  ISETP.NE.AND P1, PT, R197, RZ, PT ;  /* 0x000000ffc500720c */ /* 0x000fe20003f25270 */
[----:B-1----:R-:W-:Y:S02]  /*56e0*/  VIADD R3, R3, 0x50 ;  /* 0x0000005003037836 */ /* 0x002fe40000000000 */
[----:B------:R-:W-:Y:S02]  /*56f0*/  IMAD.U32 R0, RZ, RZ, UR37 ;  /* 0x00000025ff007e24 */ /* 0x000fe4000f8e00ff */
[----:B------:R-:W-:Y:S03]  /*5700*/  VIADD R181, R181, 0x1 ;  /* 0x00000001b5b57836 */ /* 0x000fe60000000000 */
[----:B------:R-:W-:Y:S05]  /*5710*/  PRMT R0, R0, 0x654, R3 ;  /* 0x0000065400007816 */ /* 0x000fea0000000003 */
[----:B------:R1:W3:Y:S04]  /*5720*/  @P1 LDS.128 R148, [R6] ;  /* 0x0000000006941984 */ /* 0x0002e80000000c00 */
[----:B------:R1:W1:Y:S04]  /*5730*/  @P1 LDS.128 R156, [R5+0x20] ;  /* 0x00002000059c1984 */ /* 0x0002680000000c00 */
[----:B------:R1:W1:Y:S04]  /*5740*/  @P1 LDS.128 R152, [R7+0x10] ;  /* 0x0000100007981984 */ /* 0x0002680000000c00 */
[----:B------:R1:W1:Y:S01]  /*5750*/  @P1 LDS.128 R160, [R4+0x10] ;  /* 0x0000100004a01984 */ /* 0x0002620000000c00 */
[C---:B------:R-:W-:Y:S01]  /*5760*/  ISETP.NE.AND P1, PT, R181.reuse, 0x4, PT ;  /* 0x00000004b500780c */ /* 0x040fe20003f25270 */
[----:B------:R-:W-:Y:S01]  /*5770*/  @!PT LDS RZ, [RZ] ;  /* 0x00000000fffff984 */ /* 0x000fe20000000800 */
[----:B------:R-:W-:Y:S01]  /*5780*/  @!PT LDS RZ, [RZ] ;  /* 0x00000000fffff984 */ /* 0x000fe20000000800 */
[----:B------:R-:W-:Y:S01]  /*5790*/  @!PT LDS RZ, [RZ] ;  /* 0x00000000fffff984 */ /* 0x000fe20000000800 */
[----:B------:R-:W-:Y:S01]  /*57a0*/  @!PT LDS RZ, [RZ] ;  /* 0x00000000fffff984 */ /* 0x000fe20000000800 */
[----:B------:R5:W-:Y:S06]  /*57b0*/  MEMBAR.ALL.CTA ;  /* 0x0000000000007992 */ /* 0x000bec0000008000 */
[----:B-----5:R-:W5:Y:S01]  /*57c0*/  FENCE.VIEW.ASYNC.S ;  /* 0x00000000000073c6 */ /* 0x020f620000000000 */
[----:B------:R-:W-:Y:S02]  /*57d0*/  SEL R3, RZ, 0x1, P1 ;  /* 0x00000001ff037807 */ /* 0x000fe40000800000 */
[----:B------:R-:W-:Y:S02]  /*57e0*/  SEL R181, R181, RZ, P1 ;  /* 0x000000ffb5b57207 */ /* 0x000fe40000800000 */
[----:B------:R-:W-:Y:S01]  /*57f0*/  LOP3.LUT R180, R180, R3, RZ, 0x3c, !PT ;  /* 0x00000003b4b47212 */ /* 0x000fe200078e3cff */
[----:B-----5:R1:W-:Y:S06]  /*5800*/  SYNCS.ARRIVE.TRANS64.RED.A1T0 RZ, [R0+URZ], RZ ;  /* 0x000000ff00ff79a7 */ /* 0x0203ec00081004ff */
.L_x_88:
[----:B------:R-:W-:Y:S05]  /*5810*/  BSYNC B1 ;  /* 0x0000000000017941 */ /* 0x000fea0003800000 */
.L_x_87:
[----:B-1----:R-:W-:Y:S04]  /*5820*/  SHF.R.U32.HI R0, RZ, 0x15, R80 ;  /* 0x00000015ff007819 */ /* 0x002fe80000011650 */
[----:B------:R-:W-:Y:S01]  /*5830*/  LOP3.LUT P1, RZ, R0, 0x3, R173, 0x48, !PT ;  /* 0x0000000300ff7812 */ /* 0x000fe200078248ad */
[----:B------:R-:W-:Y:S01]  /*5840*/  @!UPT UIADD3 URZ, UPT, UPT, URZ, URZ, URZ ;  /* 0x000000fffffff290 */ /* 0x000fe2000fffe0ff */
[----:B----4-:R-:W-:Y:S11]  /*5850*/  @P0 BRA `(.L_x_92) ;  /* 0x0000000000080947 */ /* 0x010ff60003800000 */
[----:B------:R-:W1:Y:S02]  /*5860*/  SYNCS.PHASECHK.TRANS64.TRYWAIT P0, [R193+URZ+0xa0], R2 ;  /* 0x0000a002c10075a7 */ /* 0x000e6400080011ff */
[----:B-1----:R-:W-:Y:S05]  /*5870*/  @!P0 BRA `(.L_x_93) ;  /* 0x0000005c00c08947 */ /* 0x002fea0003800000 */
.L_x_92:
[----:B------:R-:W-:Y:S04]  /*5880*/  BSSY.RECONVERGENT B6, `(.L_x_94) ;  /* 0x0000012000067945 */ /* 0x000fe80003800200 */
[----:B------:R-:W-:Y:S05]  /*5890*/  @!P1 BRA `(.L_x_95) ;  /* 0x0000000000409947 */ /* 0x000fea0003800000 */
[----:B------:R-:W4:Y:S01]  /*58a0*/  LDCU.64 UR8, c[0x4][0x78] ;  /* 0x01000f00ff0877ac */ /* 0x000f220008000a00 */
[----:B------:R-:W-:Y:S01]  /*58b0*/  MOV R3, 0x0 ;  /* 0x0000000000037802 */ /* 0x000fe20000000f00 */
[----:B------:R-:W-:Y:S02]  /*58c0*/  HFMA2 R12, -RZ, RZ, 0, 5.9604644775390625e-08 ;  /* 0x00000001ff0c7431 */ /* 0x000fe400000001ff */
[----:B------:R-:W-:Y:S02]  /*58d0*/  IMAD.MOV.U32 R8, RZ, RZ, 0x192 ;  /* 0x00000192ff087424 */ /* 0x000fe400078e00ff */
[----:B------:R-:W-:Y:S01]  /*58e0*/  IMAD.MOV.U32 R13, RZ, RZ, RZ ;  /* 0x000000ffff0d7224 */ /* 0x000fe200078e00ff */
[----:B------:R-:W5:Y:S01]  /*58f0*/  LDCU.64 UR6, c[0x4][0x80] ;  /* 0x01001000ff0677ac */ /* 0x000f620008000a00 */
[----:B-1----:R-:W1:Y:S01]  /*5900*/  LDC.64 R2, c[0x4][R3] ;  /* 0x0100000003027b82 */ /* 0x002e620000000a00 */
[----:B------:R-:W2:Y:S01]  /*5910*/  LDCU.64 UR4, c[0x4][0x18] ;  /* 0x01000300ff0477ac */ /* 0x000ea20008000a00 */
[----:B----4-:R-:W-:Y:S01]  /*5920*/  MOV R5, UR9 ;  /* 0x0000000900057c02 */ /* 0x010fe20008000f00 */
[----:B------:R-:W-:Y:S01]  /*5930*/  IMAD.U32 R4, RZ, RZ, UR8 ;  /* 0x00000008ff047e24 */ /* 0x000fe2000f8e00ff */
[----:B-----5:R-:W-:Y:S01]  /*5940*/  MOV R7, UR7 ;  /* 0x0000000700077c02 */ /* 0x020fe20008000f00 */
[----:B------:R-:W-:Y:S01]  /*5950*/  IMAD.U32 R6, RZ, RZ, UR6 ;  /* 0x00000006ff067e24 */ /* 0x000fe2000f8e00ff */
[----:B--2---:R-:W-:Y:S01]  /*5960*/  MOV R11, UR5 ;  /* 0x00000005000b7c02 */ /* 0x004fe20008000f00 */
[----:B------:R-:W-:Y:S02]  /*5970*/  IMAD.U32 R10, RZ, RZ, UR4 ;  /* 0x00000004ff0a7e24 */ /* 0x000fe4000f8e00ff */
[----:B------:R-:W-:Y:S07]  /*5980*/  LEPC R20, `(.L_x_95) ;  /* 0x000000001014794e */ /* 0x000fee0000000000 */
[----:B-1-3--:R-:W-:Y:S05]  /*5990*/  CALL.ABS.NOINC R2 ;  /* 0x0000000002007343 */ /* 0x00afea0003c00000 */
.L_x_95:
[----:B------:R-:W-:Y:S05]  /*59a0*/  BSYNC.RECONVERGENT B6 ;  /* 0x0000000000067941 */ /* 0x000fea0003800200 */
.L_x_94:
[-C--:B---3--:R-:W-:Y:S01]  /*59b0*/  F2FP.F16.E5M2.UNPACK_B R83, R148.reuse ;  /* 0x00000094ff53723e */ /* 0x088fe200020004ff */
[----:B------:R-:W-:Y:S05]  /*59c0*/  WARPSYNC.ALL ;  /* 0x0000000000007948 */ /* 0x000fea0003800000 */
[----:B------:R-:W-:Y:S01]  /*59d0*/  R2UR UR4, R80 ;  /* 0x00000000500472ca */ /* 0x000fe200000e0000 */
[--C-:B------:R-:W-:Y:S01]  /*59e0*/  HADD2.F32 R82, -RZ, R83.reuse.H0_H0 ;  /* 0x20000053ff527230 */ /* 0x100fe20000004100 */
[----:B------:R-:W-:Y:S01]  /*59f0*/  F2FP.F16.E5M2.UNPACK_B R85, R148.H1 ;  /* 0x00000094ff55723e */ /* 0x000fe200030004ff */
[----:B------:R-:W-:Y:S01]  /*5a00*/  HADD2.F32 R83, -RZ, R83.H1_H1 ;  /* 0x30000053ff537230 */ /* 0x000fe20000004100 */
[-C--:B------:R-:W-:Y:S01]  /*5a10*/  F2FP.F16.E5M2.UNPACK_B R87, R149.reuse ;  /* 0x00000095ff57723e */ /* 0x080fe200020004ff */
[----:B------:R-:W-:Y:S01]  /*5a20*/  BSSY.RECONVERGENT B0, `(.L_x_96) ;  /* 0x000011d000007945 */ /* 0x000fe20003800200 */
[----:B------:R-:W-:Y:S01]  /*5a30*/  F2FP.F16.E5M2.UNPACK_B R89, R149.H1 ;  /* 0x00000095ff59723e */ /* 0x000fe200030004ff */
[----:B------:R-:W-:Y:S01]  /*5a40*/  HADD2.F32 R84, -RZ, R85.H0_H0 ;  /* 0x20000055ff547230 */ /* 0x000fe20000004100 */
[-C--:B------:R-:W-:Y:S01]  /*5a50*/  F2FP.F16.E5M2.UNPACK_B R91, R150.reuse ;  /* 0x00000096ff5b723e */ /* 0x080fe200020004ff */
[----:B------:R-:W-:Y:S01]  /*5a60*/  HADD2.F32 R88, -RZ, R87.H1_H1 ;  /* 0x30000057ff587230 */ /* 0x000fe20000004100 */
[----:B------:R-:W-:Y:S01]  /*5a70*/  F2FP.F16.E5M2.UNPACK_B R93, R150.H1 ;  /* 0x00000096ff5d723e */ /* 0x000fe200030004ff */
[----:B------:R-:W-:Y:S01]  /*5a80*/  HADD2.F32 R86, -RZ, R85.H1_H1 ;  /* 0x30000055ff567230 */ /* 0x000fe20000004100 */
[-C--:B------:R-:W-:Y:S01]  /*5a90*/  F2FP.F16.E5M2.UNPACK_B R95, R151.reuse ;  /* 0x00000097ff5f723e */ /* 0x080fe200020004ff */
[----:B------:R-:W2:Y:S01]  /*5aa0*/  LDTM.x64 R4, tmem[UR4] ;  /* 0x00000004000479ee */ /* 0x000ea20008340000 */
[----:B------:R-:W-:Y:S01]  /*5ab0*/  F2FP.F16.E5M2.UNPACK_B R97, R151.H1 ;  /* 0x00000097ff61723e */ /* 0x000fe200030004ff */
[----:B------:R-:W-:Y:S01]  /*5ac0*/  HADD2.F32 R85, -RZ, R87.H0_H0 ;  /* 0x20000057ff557230 */ /* 0x000fe20000004100 */
[-C--:B------:R-:W-:Y:S01]  /*5ad0*/  F2FP.F16.E5M2.UNPACK_B R99, R152.reuse ;  /* 0x00000098ff63723e */ /* 0x080fe200020004ff */
[----:B------:R-:W-:Y:S01]  /*5ae0*/  HADD2.F32 R87, -RZ, R89.H0_H0 ;  /* 0x20000059ff577230 */ /* 0x000fe20000004100 */
[----:B------:R-:W-:Y:S01]  /*5af0*/  F2FP.F16.E5M2.UNPACK_B R101, R152.H1 ;  /* 0x00000098ff65723e */ /* 0x000fe200030004ff */
[----:B------:R-:W-:Y:S01]  /*5b00*/  HADD2.F32 R92, -RZ, R91.H1_H1 ;  /* 0x3000005bff5c7230 */ /* 0x000fe20000004100 */
[----:B------:R-:W-:Y:S01]  /*5b10*/  SHF.L.U32 R199, R176, 0x4, RZ ;  /* 0x00000004b0c77819 */ /* 0x000fe200000006ff */
[----:B------:R-:W-:Y:S01]  /*5b20*/  HADD2.F32 R96, -RZ, R95.H1_H1 ;  /* 0x3000005fff607230 */ /* 0x000fe20000004100 */
[----:B------:R-:W-:Y:S01]  /*5b30*/  SHF.L.U32 R207, R175, 0x4, RZ ;  /* 0x00000004afcf7819 */ /* 0x000fe200000006ff */
[----:B------:R-:W-:Y:S01]  /*5b40*/  HADD2.F32 R100, -RZ, R99.H1_H1 ;  /* 0x30000063ff647230 */ /* 0x000fe20000004100 */
[----:B------:R-:W-:Y:S01]  /*5b50*/  IADD3 R192, PT, PT, R186, R199, RZ ;  /* 0x000000c7bac07210 */ /* 0x000fe20007ffe0ff */
[----:B------:R-:W-:Y:S01]  /*5b60*/  HADD2.F32 R90, -RZ, R89.H1_H1 ;  /* 0x30000059ff5a7230 */ /* 0x000fe20000004100 */
[----:B------:R-:W-:Y:S01]  /*5b70*/  SHF.L.U32 R205, R184, 0x4, RZ ;  /* 0x00000004b8cd7819 */ /* 0x000fe200000006ff */
[----:B------:R-:W-:Y:S01]  /*5b80*/  HADD2.F32 R89, -RZ, R91.H0_H0 ;  /* 0x2000005bff597230 */ /* 0x000fe20000004100 */
[-C--:B------:R-:W-:Y:S01]  /*5b90*/  F2FP.F16.E5M2.UNPACK_B R103, R153.reuse ;  /* 0x00000099ff67723e */ /* 0x080fe200020004ff */
[--C-:B------:R-:W-:Y:S01]  /*5ba0*/  HADD2.F32 R91, -RZ, R93.reuse.H0_H0 ;  /* 0x2000005dff5b7230 */ /* 0x100fe20000004100 */
[----:B------:R-:W-:Y:S01]  /*5bb0*/  IADD3 R194, PT, PT, R205, R192, RZ ;  /* 0x000000c0cdc27210 */ /* 0x000fe20007ffe0ff */
[----:B------:R-:W-:Y:S01]  /*5bc0*/  HADD2.F32 R94, -RZ, R93.H1_H1 ;  /* 0x3000005dff5e7230 */ /* 0x000fe20000004100 */
[----:B------:R-:W-:Y:S01]  /*5bd0*/  F2FP.F16.E5M2.UNPACK_B R105, R153.H1 ;  /* 0x00000099ff69723e */ /* 0x000fe200030004ff */
[----:B------:R-:W-:Y:S01]  /*5be0*/  HADD2.F32 R93, -RZ, R95.H0_H0 ;  /* 0x2000005fff5d7230 */ /* 0x000fe20000004100 */
[-C--:B------:R-:W-:Y:S01]  /*5bf0*/  F2FP.F16.E5M2.UNPACK_B R107, R154.reuse ;  /* 0x0000009aff6b723e */ /* 0x080fe200020004ff */
[----:B------:R-:W-:Y:S01]  /*5c00*/  HADD2.F32 R104, -RZ, R103.H1_H1 ;  /* 0x30000067ff687230 */ /* 0x000fe20000004100 */
[----:B------:R-:W-:Y:S01]  /*5c10*/  F2FP.F16.E5M2.UNPACK_B R109, R154.H1 ;  /* 0x0000009aff6d723e */ /* 0x000fe200030004ff */
[C---:B--2---:R-:W-:Y:S01]  /*5c20*/  FMUL R0, R78.reuse, R4 ;  /* 0x000000044e007220 */ /* 0x044fe20000400000 */
[C---:B-1----:R-:W-:Y:S01]  /*5c30*/  FMUL R2, R78.reuse, R5 ;  /* 0x000000054e027220 */ /* 0x042fe20000400000 */
[C---:B------:R-:W-:Y:S01]  /*5c40*/  FMUL R4, R78.reuse, R8 ;  /* 0x000000084e047220 */ /* 0x040fe20000400000 */
[C---:B------:R-:W-:Y:S01]  /*5c50*/  FMUL R5, R78.reuse, R9 ;  /* 0x000000094e057220 */ /* 0x040fe20000400000 */
[C---:B------:R-:W-:Y:S01]  /*5c60*/  FFMA R0, R81.reuse, R82, R0 ;  /* 0x0000005251007223 */ /* 0x040fe20000000000 */
[C---:B------:R-:W-:Y:S01]  /*5c70*/  FFMA R2, R81.reuse, R83, R2 ;  /* 0x0000005351027223 */ /* 0x040fe20000000002 */
[C---:B------:R-:W-:Y:S01]  /*5c80*/  FMUL R8, R78.reuse, R12 ;  /* 0x0000000c4e087220 */ /* 0x040fe20000400000 */
[C---:B------:R-:W-:Y:S01]  /*5c90*/  FMUL R9, R78.reuse, R13 ;  /* 0x0000000d4e097220 */ /* 0x040fe20000400000 */
[C---:B------:R-:W-:Y:S01]  /*5ca0*/  FMUL R12, R78.reuse, R16 ;  /* 0x000000104e0c7220 */ /* 0x040fe20000400000 */
[C---:B------:R-:W-:Y:S01]  /*5cb0*/  FMUL R13, R78.reuse, R17 ;  /* 0x000000114e0d7220 */ /* 0x040fe20000400000 */
[C---:B------:R-:W-:Y:S01]  /*5cc0*/  FMUL R16, R78.reuse, R20 ;  /* 0x000000144e107220 */ /* 0x040fe20000400000 */
[C---:B------:R-:W-:Y:S01]  /*5cd0*/  FMUL R17, R78.reuse, R21 ;  /* 0x000000154e117220 */ /* 0x040fe20000400000 */
[C---:B------:R-:W-:Y:S01]  /*5ce0*/  FMUL R20, R78.reuse, R24 ;  /* 0x000000184e147220 */ /* 0x040fe20000400000 */
[C---:B------:R-:W-:Y:S01]  /*5cf0*/  FMUL R21, R78.reuse, R25 ;  /* 0x000000194e157220 */ /* 0x040fe20000400000 */
[----:B------:R-:W-:Y:S02]  /*5d00*/  HADD2.F32 R108, -RZ, R107.H1_H1 ;  /* 0x3000006bff6c7230 */ /* 0x000fe40000004100 */
[C---:B------:R-:W-:Y:S01]  /*5d10*/  FMUL R24, R78.reuse, R28 ;  /* 0x0000001c4e187220 */ /* 0x040fe20000400000 */
[C---:B------:R-:W-:Y:S01]  /*5d20*/  FMUL R25, R78.reuse, R29 ;  /* 0x0000001d4e197220 */ /* 0x040fe20000400000 */
[C---:B------:R-:W-:Y:S01]  /*5d30*/  FMUL R28, R78.reuse, R32 ;  /* 0x000000204e1c7220 */ /* 0x040fe20000400000 */
[C---:B------:R-:W-:Y:S01]  /*5d40*/  FMUL R29, R78.reuse, R33 ;  /* 0x000000214e1d7220 */ /* 0x040fe20000400000 */
[C---:B------:R-:W-:Y:S01]  /*5d50*/  FMUL R32, R78.reuse, R36 ;  /* 0x000000244e207220 */ /* 0x040fe20000400000 */
[----:B------:R-:W-:Y:S01]  /*5d60*/  F2FP.F16.E5M2.UNPACK_B R111, R155 ;  /* 0x0000009bff6f723e */ /* 0x000fe200020004ff */
[C---:B------:R-:W-:Y:S01]  /*5d70*/  FMUL R33, R78.reuse, R37 ;  /* 0x000000254e217220 */ /* 0x040fe20000400000 */
[C---:B------:R-:W-:Y:S01]  /*5d80*/  FMUL R36, R78.reuse, R40 ;  /* 0x000000284e247220 */ /* 0x040fe20000400000 */
[----:B------:R-:W-:Y:S01]  /*5d90*/  F2FP.F16.E5M2.UNPACK_B R113, R155.H1 ;  /* 0x0000009bff71723e */ /* 0x000fe200030004ff */
[C---:B------:R-:W-:Y:S01]  /*5da0*/  FMUL R37, R78.reuse, R41 ;  /* 0x000000294e257220 */ /* 0x040fe20000400000 */
[----:B------:R-:W-:Y:S02]  /*5db0*/  HADD2.F32 R112, -RZ, R111.H1_H1 ;  /* 0x3000006fff707230 */ /* 0x000fe40000004100 */
        /* <DEDUP_REMOVED lines=26> */
[C---:B------:R-:W-:Y:S01]  /*5f60*/  FFMA R3, R81.reuse, R84, R3 ;  /* 0x0000005451037223 */ /* 0x040fe20000000003 */
[C---:B------:R-:W-:Y:S01]  /*5f70*/  FFMA R7, R81.reuse, R86, R7 ;  /* 0x0000005651077223 */ /* 0x040fe20000000007 */
[----:B------:R-:W-:Y:S01]  /*5f80*/  F2FP.F16.E5M2.UNPACK_B R131, R160 ;  /* 0x000000a0ff83723e */ /* 0x000fe200020004ff */
[C---:B------:R-:W-:Y:S01]  /*5f90*/  FFMA R4, R81.reuse, R85, R4 ;  /* 0x0000005551047223 */ /* 0x040fe20000000004 */
[C---:B------:R-:W-:Y:S01]  /*5fa0*/  FFMA R5, R81.reuse, R88, R5 ;  /* 0x0000005851057223 */ /* 0x040fe20000000005 */
[----:B------:R-:W-:Y:S01]  /*5fb0*/  F2FP.F16.E5M2.UNPACK_B R133, R160.H1 ;  /* 0x000000a0ff85723e */ /* 0x000fe200030004ff */
[----:B------:R-:W-:Y:S01]  /*5fc0*/  FFMA R6, R81, R87, R6 ;  /* 0x0000005751067223 */ /* 0x000fe20000000006 */
[----:B------:R-:W-:Y:S01]  /*5fd0*/  F2FP.SATFINITE.E5M2.F32.PACK_AB_MERGE_C R195, R7, R3, RZ ;  /* 0x0000000307c3723e */ /* 0x000fe200048060ff */
[----:B------:R-:W-:Y:S02]  /*5fe0*/  HADD2.F32 R128, -RZ, R127.H1_H1 ;  /* 0x3000007fff807230 */ /* 0x000fe40000004100 */
[----:B------:R-:W-:Y:S01]  /*5ff0*/  FMUL R11, R78, R11 ;  /* 0x0000000b4e0b7220 */ /* 0x000fe20000400000 */
[----:B------:R-:W-:Y:S01]  /*6000*/  HADD2.F32 R132, -RZ, R131.H1_H1 ;  /* 0x30000083ff847230 */ /* 0x000fe20000004100 */
[----:B------:R-:W-:Y:S01]  /*6010*/  F2FP.SATFINITE.E5M2.F32.PACK_AB_MERGE_C R200, R2, R0, R195 ;  /* 0x0000000002c8723e */ /* 0x000fe200048060c3 */
[----:B------:R-:W-:Y:S01]  /*6020*/  FMUL R10, R78, R14 ;  /* 0x0000000e4e0a7220 */ /* 0x000fe20000400000 */
[----:B------:R-:W-:Y:S01]  /*6030*/  IADD3 R195, PT, PT, R186, R207, RZ ;  /* 0x000000cfbac37210 */ /* 0x000fe20007ffe0ff */
[C---:B------:R-:W-:Y:S01]  /*6040*/  FFMA R11, R81.reuse, R90, R11 ;  /* 0x0000005a510b7223 */ /* 0x040fe2000000000b */
[C---:B------:R-:W-:Y:S01]  /*6050*/  FFMA R8, R81.reuse, R89, R8 ;  /* 0x0000005951087223 */ /* 0x040fe20000000008 */
[C---:B------:R-:W-:Y:S01]  /*6060*/  FFMA R9, R81.reuse, R92, R9 ;  /* 0x0000005c51097223 */ /* 0x040fe20000000009 */
[--C-:B------:R-:W-:Y:S02]  /*6070*/  HADD2.F32 R95, -RZ, R97.reuse.H0_H0 ;  /* 0x20000061ff5f7230 */ /* 0x100fe40000004100 */
[----:B------:R-:W-:Y:S01]  /*6080*/  FFMA R10, R81, R91, R10 ;  /* 0x0000005b510a7223 */ /* 0x000fe2000000000a */
[----:B------:R-:W-:Y:S01]  /*6090*/  F2FP.SATFINITE.E5M2.F32.PACK_AB_MERGE_C R201, R11, R6, RZ ;  /* 0x000000060bc9723e */ /* 0x000fe200048060ff */
[C---:B------:R-:W-:Y:S01]  /*60a0*/  FMUL R15, R78.reuse, R15 ;  /* 0x0000000f4e0f7220 */ /* 0x040fe20000400000 */
[----:B------:R-:W-:Y:S02]  /*60b0*/  HADD2.F32 R98, -RZ, R97.H1_H1 ;  /* 0x30000061ff627230 */ /* 0x000fe40000004100 */
[C---:B------:R-:W-:Y:S01]  /*60c0*/  FMUL R14, R78.reuse, R18 ;  /* 0x000000124e0e7220 */ /* 0x040fe20000400000 */
[----:B------:R-:W-:Y:S01]  /*60d0*/  F2FP.SATFINITE.E5M2.F32.PACK_AB_MERGE_C R201, R5, R4, R201 ;  /* 0x0000000405c9723e */ /* 0x000fe200048060c9 */
[----:B------:R-:W-:Y:S02]  /*60e0*/  HADD2.F32 R97, -RZ, R99.H0_H0 ;  /* 0x20000063ff617230 */ /* 0x000fe40000004100 */
[C---:B------:R-:W-:Y:S01]  /*60f0*/  FFMA R15, R81.reuse, R94, R15 ;  /* 0x0000005e510f7223 */ /* 0x040fe2000000000f */
[C---:B------:R-:W-:Y:S01]  /*6100*/  FFMA R12, R81.reuse, R93, R12 ;  /* 0x0000005d510c7223 */ /* 0x040fe2000000000c */
[----:B------:R-:W-:Y:S01]  /*6110*/  FFMA R13, R81, R96, R13 ;  /* 0x00000060510d7223 */ /* 0x000fe2000000000d */
[----:B------:R-:W-:Y:S01]  /*6120*/  F2FP.F16.E5M2.UNPACK_B R135, R161 ;  /* 0x000000a1ff87723e */ /* 0x000fe200020004ff */
[--C-:B------:R-:W-:Y:S01]  /*6130*/  HADD2.F32 R99, -RZ, R101.reuse.H0_H0 ;  /* 0x20000065ff637230 */ /* 0x100fe20000004100 */
[----:B------:R-:W-:Y:S01]  /*6140*/  F2FP.SATFINITE.E5M2.F32.PACK_AB_MERGE_C R202, R15, R10, RZ ;  /* 0x0000000a0fca723e */ /* 0x000fe200048060ff */
[----:B------:R-:W-:Y:S01]  /*6150*/  FFMA R14, R81, R95, R14 ;  /* 0x0000005f510e7223 */ /* 0x000fe2000000000e */
[C---:B------:R-:W-:Y:S01]  /*6160*/  FMUL R19, R78.reuse, R19 ;  /* 0x000000134e137220 */ /* 0x040fe20000400000 */
[----:B------:R-:W-:Y:S01]  /*6170*/  HADD2.F32 R102, -RZ, R101.H1_H1 ;  /* 0x30000065ff667230 */ /* 0x000fe20000004100 */
[----:B------:R-:W-:Y:S01]  /*6180*/  F2FP.SATFINITE.E5M2.F32.PACK_AB_MERGE_C R202, R9, R8, R202 ;  /* 0x0000000809ca723e */ /* 0x000fe200048060ca */
[----:B------:R-:W-:Y:S02]  /*6190*/  HADD2.F32 R101, -RZ, R103.H0_H0 ;  /* 0x20000067ff657230 */ /* 0x000fe40000004100 */
[C---:B------:R-:W-:Y:S01]  /*61a0*/  FFMA R19, R81.reuse, R98, R19 ;  /* 0x0000006251137223 */ /* 0x040fe20000000013 */
[C---:B------:R-:W-:Y:S01]  /*61b0*/  FFMA R16, R81.reuse, R97, R16 ;  /* 0x0000006151107223 */ /* 0x040fe20000000010 */
[----:B------:R-:W-:Y:S01]  /*61c0*/  FFMA R17, R81, R100, R17 ;  /* 0x0000006451117223 */ /* 0x000fe20000000011 */
[----:B------:R-:W-:Y:S02]  /*61d0*/  HADD2.F32 R136, -RZ, R135.H1_H1 ;  /* 0x30000087ff887230 */ /* 0x000fe40000004100 */
[C---:B------:R-:W-:Y:S01]  /*61e0*/  FMUL R18, R78.reuse, R22 ;  /* 0x000000164e127220 */ /* 0x040fe20000400000 */
[----:B------:R-:W-:Y:S01]  /*61f0*/  F2FP.F16.E5M2.UNPACK_B R137, R161.H1 ;  /* 0x000000a1ff89723e */ /* 0x000fe200030004ff */
[C---:B------:R-:W-:Y:S01]  /*6200*/  FMUL R23, R78.reuse, R23 ;  /* 0x000000174e177220 */ /* 0x040fe20000400000 */
[--C-:B------:R-:W-:Y:S01]  /*6210*/  HADD2.F32 R103, -RZ, R105.reuse.H0_H0 ;  /* 0x20000069ff677230 */ /* 0x100fe20000004100 */
[----:B------:R-:W-:Y:S01]  /*6220*/  F2FP.SATFINITE.E5M2.F32.PACK_AB_MERGE_C R203, R19, R14, RZ ;  /* 0x0000000e13cb723e */ /* 0x000fe200048060ff */
[C---:B------:R-:W-:Y:S01]  /*6230*/  FFMA R18, R81.reuse, R99, R18 ;  /* 0x0000006351127223 */ /* 0x040fe20000000012 */
[C---:B------:R-:W-:Y:S01]  /*6240*/  FFMA R23, R81.reuse, R102, R23 ;  /* 0x0000006651177223 */ /* 0x040fe20000000017 */
[----:B------:R-:W-:Y:S01]  /*6250*/  FFMA R20, R81, R101, R20 ;  /* 0x0000006551147223 */ /* 0x000fe20000000014 */
[----:B------:R-:W-:Y:S01]  /*6260*/  F2FP.F16.E5M2.UNPACK_B R139, R162 ;  /* 0x000000a2ff8b723e */ /* 0x000fe200020004ff */
[----:B------:R-:W-:Y:S01]  /*6270*/  HADD2.F32 R106, -RZ, R105.H1_H1 ;  /* 0x30000069ff6a7230 */ /* 0x000fe20000004100 */
[----:B------:R-:W-:Y:S01]  /*6280*/  F2FP.SATFINITE.E5M2.F32.PACK_AB_MERGE_C R203, R13, R12, R203 ;  /* 0x0000000c0dcb723e */ /* 0x000fe200048060cb */
[----:B------:R-:W-:Y:S01]  /*6290*/  FFMA R21, R81, R104, R21 ;  /* 0x0000006851157223 */ /* 0x000fe20000000015 */
[----:B------:R-:W-:Y:S01]  /*62a0*/  F2FP.SATFINITE.E5M2.F32.PACK_AB_MERGE_C R208, R23, R18, RZ ;  /* 0x0000001217d0723e */ /* 0x000fe200048060ff */
[----:B------:R-:W-:Y:S02]  /*62b0*/  HADD2.F32 R105, -RZ, R107.H0_H0 ;  /* 0x2000006bff697230 */ /* 0x000fe40000004100 */
[C---:B------:R-:W-:Y:S01]  /*62c0*/  FMUL R22, R78.reuse, R26 ;  /* 0x0000001a4e167220 */ /* 0x040fe20000400000 */
[----:B------:R1:W-:Y:S01]  /*62d0*/  STS.128 [R172+UR49+0x8200], R200 ;  /* 0x008200c8ac007988 */ /* 0x0003e20008000c31 */
[----:B------:R-:W-:Y:S01]  /*62e0*/  F2FP.SATFINITE.E5M2.F32.PACK_AB_MERGE_C R208, R17, R16, R208 ;  /* 0x0000001011d0723e */ /* 0x000fe200048060d0 */
[----:B------:R-:W-:Y:S02]  /*62f0*/  HADD2.F32 R140, -RZ, R139.H1_H1 ;  /* 0x3000008bff8c7230 */ /* 0x000fe40000004100 */
[C---:B------:R-:W-:Y:S01]  /*6300*/  FFMA R22, R81.reuse, R103, R22 ;  /* 0x0000006751167223 */ /* 0x040fe20000000016 */
[C---:B------:R-:W-:Y:S01]  /*6310*/  FMUL R27, R78.reuse, R27 ;  /* 0x0000001b4e1b7220 */ /* 0x040fe20000400000 */
[--C-:B------:R-:W-:Y:S02]  /*6320*/  HADD2.F32 R107, -RZ, R109.reuse.H0_H0 ;  /* 0x2000006dff6b7230 */ /* 0x100fe40000004100 */
[C---:B------:R-:W-:Y:S01]  /*6330*/  FMUL R26, R78.reuse, R30 ;  /* 0x0000001e4e1a7220 */ /* 0x040fe20000400000 */
[----:B------:R-:W-:Y:S02]  /*6340*/  HADD2.F32 R110, -RZ, R109.H1_H1 ;  /* 0x3000006dff6e7230 */ /* 0x000fe40000004100 */
[C---:B------:R-:W-:Y:S01]  /*6350*/  FFMA R27, R81.reuse, R106, R27 ;  /* 0x0000006a511b7223 */ /* 0x040fe2000000001b */
[C---:B------:R-:W-:Y:S01]  /*6360*/  FFMA R24, R81.reuse, R105, R24 ;  /* 0x0000006951187223 */ /* 0x040fe20000000018 */
[----:B------:R-:W-:Y:S01]  /*6370*/  FFMA R25, R81, R108, R25 ;  /* 0x0000006c51197223 */ /* 0x000fe20000000019 */
[----:B------:R-:W-:Y:S01]  /*6380*/  F2FP.F16.E5M2.UNPACK_B R141, R162.H1 ;  /* 0x000000a2ff8d723e */ /* 0x000fe200030004ff */
[----:B------:R-:W-:Y:S01]  /*6390*/  HADD2.F32 R109, -RZ, R111.H0_H0 ;  /* 0x2000006fff6d7230 */ /* 0x000fe20000004100 */
[----:B------:R-:W-:Y:S01]  /*63a0*/  F2FP.SATFINITE.E5M2.F32.PACK_AB_MERGE_C R209, R27, R22, RZ ;  /* 0x000000161bd1723e */ /* 0x000fe200048060ff */
[----:B------:R-:W-:Y:S01]  /*63b0*/  FFMA R26, R81, R107, R26 ;  /* 0x0000006b511a7223 */ /* 0x000fe2000000001a */
[C---:B------:R-:W-:Y:S01]  /*63c0*/  FMUL R31, R78.reuse, R31 ;  /* 0x0000001f4e1f7220 */ /* 0x040fe20000400000 */
[--C-:B------:R-:W-:Y:S01]  /*63d0*/  HADD2.F32 R111, -RZ, R113.reuse.H0_H0 ;  /* 0x20000071ff6f7230 */ /* 0x100fe20000004100 */
[----:B------:R-:W-:Y:S01]  /*63e0*/  F2FP.SATFINITE.E5M2.F32.PACK_AB_MERGE_C R209, R21, R20, R209 ;  /* 0x0000001415d1723e */ /* 0x000fe200048060d1 */
[----:B------:R-:W-:Y:S02]  /*63f0*/  HADD2.F32 R114, -RZ, R113.H1_H1 ;  /* 0x30000071ff727230 */ /* 0x000fe40000004100 */
[C---:B------:R-:W-:Y:S01]  /*6400*/  FFMA R31, R81.reuse, R110, R31 ;  /* 0x0000006e511f7223 */ /* 0x040fe2000000001f */
[C---:B------:R-:W-:Y:S01]  /*6410*/  FFMA R28, R81.reuse, R109, R28 ;  /* 0x0000006d511c7223 */ /* 0x040fe2000000001c */
[----:B------:R-:W-:Y:S01]  /*6420*/  FFMA R29, R81, R112, R29 ;  /* 0x00000070511d7223 */ /* 0x000fe2000000001d */
[----:B------:R-:W-:Y:S02]  /*6430*/  HADD2.F32 R113, -RZ, R115.H0_H0 ;  /* 0x20000073ff717230 */ /* 0x000fe40000004100 */
[C---:B------:R-:W-:Y:S01]  /*6440*/  FMUL R30, R78.reuse, R34 ;  /* 0x000000224e1e7220 */ /* 0x040fe20000400000 */
[----:B------:R-:W-:Y:S01]  /*6450*/  F2FP.F16.E5M2.UNPACK_B R143, R163 ;  /* 0x000000a3ff8f723e */ /* 0x000fe200020004ff */
[C---:B------:R-:W-:Y:S01]  /*6460*/  FMUL R35, R78.reuse, R35 ;  /* 0x000000234e237220 */ /* 0x040fe20000400000 */
[----:B------:R-:W-:Y:S01]  /*6470*/  HADD2.F32 R115, -RZ, R117.H0_H0 ;  /* 0x20000075ff737230 */ /* 0x000fe20000004100 */
[----:B------:R-:W-:Y:S01]  /*6480*/  F2FP.SATFINITE.E5M2.F32.PACK_AB_MERGE_C R210, R31, R26, RZ ;  /* 0x0000001a1fd2723e */ /* 0x000fe200048060ff */
[C---:B------:R-:W-:Y:S01]  /*6490*/  FFMA R30, R81.reuse, R111, R30 ;  /* 0x0000006f511e7223 */ /* 0x040fe2000000001e */
[C---:B------:R-:W-:Y:S01]  /*64a0*/  FFMA R35, R81.reuse, R114, R35 ;  /* 0x0000007251237223 */ /* 0x040fe20000000023 */
[C---:B------:R-:W-:Y:S01]  /*64b0*/  FFMA R32, R81.reuse, R113, R32 ;  /* 0x0000007151207223 */ /* 0x040fe20000000020 */
[----:B------:R-:W-:Y:S01]  /*64c0*/  F2FP.F16.E5M2.UNPACK_B R145, R163.H1 ;  /* 0x000000a3ff91723e */ /* 0x000fe200030004ff */
[----:B------:R-:W-:Y:S01]  /*64d0*/  FFMA R33, R81, R116, R33 ;  /* 0x0000007451217223 */ /* 0x000fe20000000021 */
[----:B------:R-:W-:Y:S01]  /*64e0*/  F2FP.SATFINITE.E5M2.F32.PACK_AB_MERGE_C R210, R25, R24, R210 ;  /* 0x0000001819d2723e */ /* 0x000fe200048060d2 */
[----:B------:R-:W-:Y:S01]  /*64f0*/  HADD2.F32 R144, -RZ, R143.H1_H1 ;  /* 0x3000008fff907230 */ /* 0x000fe20000004100 */
[----:B------:R-:W-:Y:S01]  /*6500*/  F2FP.SATFINITE.E5M2.F32.PACK_AB_MERGE_C R211, R35, R30, RZ ;  /* 0x0000001e23d3723e */ /* 0x000fe200048060ff */
[----:B------:R-:W-:Y:S02]  /*6510*/  HADD2.F32 R118, -RZ, R117.H1_H1 ;  /* 0x30000075ff767230 */ /* 0x000fe40000004100 */
[C---:B------:R-:W-:Y:S01]  /*6520*/  FMUL R34, R78.reuse, R38 ;  /* 0x000000264e227220 */ /* 0x040fe20000400000 */
[----:B------:R-:W-:Y:S01]  /*6530*/  HADD2.F32 R117, -RZ, R119.H0_H0 ;  /* 0x20000077ff757230 */ /* 0x000fe20000004100 */
[----:B------:R-:W-:Y:S01]  /*6540*/  F2FP.SATFINITE.E5M2.F32.PACK_AB_MERGE_C R211, R29, R28, R211 ;  /* 0x0000001c1dd3723e */ /* 0x000fe200048060d3 */
[C---:B------:R-:W-:Y:S01]  /*6550*/  FMUL R39, R78.reuse, R39 ;  /* 0x000000274e277220 */ /* 0x040fe20000400000 */
[--C-:B------:R-:W-:Y:S02]  /*6560*/  HADD2.F32 R119, -RZ, R121.reuse.H0_H0 ;  /* 0x20000079ff777230 */ /* 0x100fe40000004100 */
[C---:B------:R-:W-:Y:S01]  /*6570*/  FFMA R34, R81.reuse, R115, R34 ;  /* 0x0000007351227223 */ /* 0x040fe20000000022 */
[----:B------:R-:W-:Y:S01]  /*6580*/  HADD2.F32 R122, -RZ, R121.H1_H1 ;  /* 0x30000079ff7a7230 */ /* 0x000fe20000004100 */
[----:B------:R1:W-:Y:S01]  /*6590*/  STS.128 [R192+0x8010], R208 ;  /* 0x008010d0c0007388 */ /* 0x0003e20000000c00 */
[----:B------:R-:W-:Y:S02]  /*65a0*/  HADD2.F32 R121, -RZ, R123.H0_H0 ;  /* 0x2000007bff797230 */ /* 0x000fe40000004100 */
[C---:B------:R-:W-:Y:S01]  /*65b0*/  FFMA R39, R81.reuse, R118, R39 ;  /* 0x0000007651277223 */ /* 0x040fe20000000027 */
[C---:B------:R-:W-:Y:S01]  /*65c0*/  FFMA R36, R81.reuse, R117, R36 ;  /* 0x0000007551247223 */ /* 0x040fe20000000024 */
[----:B------:R-:W-:Y:S01]  /*65d0*/  FFMA R37, R81, R120, R37 ;  /* 0x0000007851257223 */ /* 0x000fe20000000025 */
[C---:B------:R-:W-:Y:S01]  /*65e0*/  FMUL R38, R78.reuse, R42 ;  /* 0x0000002a4e267220 */ /* 0x040fe20000400000 */
[----:B------:R-:W-:Y:S01]  /*65f0*/  ISETP.NE.AND P0, PT, R189, RZ, PT ;  /* 0x000000ffbd00720c */ /* 0x000fe20003f05270 */
[C---:B------:R-:W-:Y:S01]  /*6600*/  FMUL R43, R78.reuse, R43 ;  /* 0x0000002b4e2b7220 */ /* 0x040fe20000400000 */
[--C-:B------:R-:W-:Y:S01]  /*6610*/  HADD2.F32 R123, -RZ, R125.reuse.H0_H0 ;  /* 0x2000007dff7b7230 */ /* 0x100fe20000004100 */
[----:B------:R-:W-:Y:S01]  /*6620*/  F2FP.SATFINITE.E5M2.F32.PACK_AB_MERGE_C R212, R39, R34, RZ ;  /* 0x0000002227d4723e */ /* 0x000fe200048060ff */
[C---:B------:R-:W-:Y:S01]  /*6630*/  FFMA R38, R81.reuse, R119, R38 ;  /* 0x0000007751267223 */ /* 0x040fe20000000026 */
[C---:B------:R-:W-:Y:S01]  /*6640*/  FFMA R43, R81.reuse, R122, R43 ;  /* 0x0000007a512b7223 */ /* 0x040fe2000000002b */
[----:B------:R-:W-:Y:S01]  /*6650*/  FFMA R40, R81, R121, R40 ;  /* 0x0000007951287223 */ /* 0x000fe20000000028 */
[----:B------:R-:W-:Y:S01]  /*6660*/  F2FP.SATFINITE.E5M2.F32.PACK_AB_MERGE_C R212, R33, R32, R212 ;  /* 0x0000002021d4723e */ /* 0x000fe200048060d4 */
[----:B------:R-:W-:Y:S01]  /*6670*/  FFMA R41, R81, R124, R41 ;  /* 0x0000007c51297223 */ /* 0x000fe20000000029 */
[----:B------:R-:W-:Y:S01]  /*6680*/  HADD2.F32 R126, -RZ, R125.H1_H1 ;  /* 0x3000007dff7e7230 */ /* 0x000fe20000004100 */
[----:B------:R-:W-:Y:S01]  /*6690*/  F2FP.SATFINITE.E5M2.F32.PACK_AB_MERGE_C R213, R43, R38, RZ ;  /* 0x000000262bd5723e */ /* 0x000fe200048060ff */
[----:B------:R-:W-:Y:S02]  /*66a0*/  HADD2.F32 R125, -RZ, R127.H0_H0 ;  /* 0x2000007fff7d7230 */ /* 0x000fe40000004100 */
[C---:B------:R-:W-:Y:S01]  /*66b0*/  FMUL R42, R78.reuse, R46 ;  /* 0x0000002e4e2a7220 */ /* 0x040fe20000400000 */
[----:B------:R-:W-:Y:S01]  /*66c0*/  FMUL R47, R78, R47 ;  /* 0x0000002f4e2f7220 */ /* 0x000fe20000400000 */
[--C-:B------:R-:W-:Y:S01]  /*66d0*/  HADD2.F32 R127, -RZ, R129.reuse.H0_H0 ;  /* 0x20000081ff7f7230 */ /* 0x100fe20000004100 */
[----:B------:R-:W-:Y:S01]  /*66e0*/  F2FP.SATFINITE.E5M2.F32.PACK_AB_MERGE_C R213, R37, R36, R213 ;  /* 0x0000002425d5723e */ /* 0x000fe200048060d5 */
[C---:B------:R-:W-:Y:S01]  /*66f0*/  FFMA R42, R81.reuse, R123, R42 ;  /* 0x0000007b512a7223 */ /* 0x040fe2000000002a */
[C---:B------:R-:W-:Y:S01]  /*6700*/  FFMA R47, R81.reuse, R126, R47 ;  /* 0x0000007e512f7223 */ /* 0x040fe2000000002f */
[C---:B------:R-:W-:Y:S01]  /*6710*/  FFMA R44, R81.reuse, R125, R44 ;  /* 0x0000007d512c7223 */ /* 0x040fe2000000002c */
[----:B------:R-:W-:Y:S01]  /*6720*/  ISETP.NE.AND P6, PT, R198, RZ, PT ;  /* 0x000000ffc600720c */ /* 0x000fe20003fc5270 */
[----:B------:R-:W-:Y:S01]  /*6730*/  FFMA R45, R81, R128, R45 ;  /* 0x00000080512d7223 */ /* 0x000fe2000000002d */
[----:B------:R-:W-:Y:S01]  /*6740*/  HADD2.F32 R130, -RZ, R129.H1_H1 ;  /* 0x30000081ff827230 */ /* 0x000fe20000004100 */
[----:B------:R-:W-:Y:S01]  /*6750*/  F2FP.SATFINITE.E5M2.F32.PACK_AB_MERGE_C R214, R47, R42, RZ ;  /* 0x0000002a2fd6723e */ /* 0x000fe200048060ff */
[----:B------:R-:W-:Y:S02]  /*6760*/  HADD2.F32 R129, -RZ, R131.H0_H0 ;  /* 0x20000083ff817230 */ /* 0x000fe40000004100 */
[C---:B------:R-:W-:Y:S01]  /*6770*/  FMUL R46, R78.reuse, R50 ;  /* 0x000000324e2e7220 */ /* 0x040fe20000400000 */
[C---:B------:R-:W-:Y:S01]  /*6780*/  FMUL R51, R78.reuse, R51 ;  /* 0x000000334e337220 */ /* 0x040fe20000400000 */
[--C-:B------:R-:W-:Y:S02]  /*6790*/  HADD2.F32 R131, -RZ, R133.reuse.H0_H0 ;  /* 0x20000085ff837230 */ /* 0x100fe40000004100 */
[C---:B------:R-:W-:Y:S01]  /*67a0*/  FMUL R50, R78.reuse, R54 ;  /* 0x000000364e327220 */ /* 0x040fe20000400000 */
[C---:B------:R-:W-:Y:S01]  /*67b0*/  FFMA R46, R81.reuse, R127, R46 ;  /* 0x0000007f512e7223 */ /* 0x040fe2000000002e */
[----:B------:R-:W-:Y:S02]  /*67c0*/  HADD2.F32 R134, -RZ, R133.H1_H1 ;  /* 0x30000085ff867230 */ /* 0x000fe40000004100 */
[C---:B------:R-:W-:Y:S01]  /*67d0*/  FFMA R51, R81.reuse, R130, R51 ;  /* 0x0000008251337223 */ /* 0x040fe20000000033 */
[----:B------:R-:W-:Y:S02]  /*67e0*/  HADD2.F32 R133, -RZ, R135.H0_H0 ;  /* 0x20000087ff857230 */ /* 0x000fe40000004100 */
[C---:B------:R-:W-:Y:S01]  /*67f0*/  FMUL R55, R78.reuse, R55 ;  /* 0x000000374e377220 */ /* 0x040fe20000400000 */
[C---:B------:R-:W-:Y:S01]  /*6800*/  FFMA R48, R81.reuse, R129, R48 ;  /* 0x0000008151307223 */ /* 0x040fe20000000030 */
[C---:B------:R-:W-:Y:S01]  /*6810*/  FFMA R49, R81.reuse, R132, R49 ;  /* 0x0000008451317223 */ /* 0x040fe20000000031 */
[--C-:B------:R-:W-:Y:S02]  /*6820*/  HADD2.F32 R135, -RZ, R137.reuse.H0_H0 ;  /* 0x20000089ff877230 */ /* 0x100fe40000004100 */
[C---:B------:R-:W-:Y:S01]  /*6830*/  FFMA R50, R81.reuse, R131, R50 ;  /* 0x0000008351327223 */ /* 0x040fe20000000032 */
[----:B------:R-:W-:Y:S02]  /*6840*/  HADD2.F32 R138, -RZ, R137.H1_H1 ;  /* 0x30000089ff8a7230 */ /* 0x000fe40000004100 */
[C---:B------:R-:W-:Y:S01]  /*6850*/  FMUL R54, R78.reuse, R58 ;  /* 0x0000003a4e367220 */ /* 0x040fe20000400000 */
[----:B------:R-:W-:Y:S02]  /*6860*/  HADD2.F32 R137, -RZ, R139.H0_H0 ;  /* 0x2000008bff897230 */ /* 0x000fe40000004100 */
[C---:B------:R-:W-:Y:S01]  /*6870*/  FFMA R55, R81.reuse, R134, R55 ;  /* 0x0000008651377223 */ /* 0x040fe20000000037 */
        /* <DEDUP_REMOVED lines=16> */
[----:B------:R-:W-:Y:S01]  /*6980*/  FFMA R63, R81, R142, R63 ;  /* 0x0000008e513f7223 */ /* 0x000fe2000000003f */
[----:B------:R-:W-:Y:S01]  /*6990*/  FMUL R67, R78, R67 ;  /* 0x000000434e437220 */ /* 0x000fe20000400000 */
[----:B------:R-:W-:Y:S01]  /*69a0*/  F2FP.SATFINITE.E5M2.F32.PACK_AB_MERGE_C R215, R51, R46, RZ ;  /* 0x0000002e33d7723e */ /* 0x000fe200048060ff */
[C---:B------:R-:W-:Y:S01]  /*69b0*/  FFMA R60, R81.reuse, R141, R60 ;  /* 0x0000008d513c7223 */ /* 0x040fe2000000003c */
[C---:B------:R-:W-:Y:S01]  /*69c0*/  FFMA R61, R81.reuse, R144, R61 ;  /* 0x00000090513d7223 */ /* 0x040fe2000000003d */
[C---:B------:R-:W-:Y:S01]  /*69d0*/  FFMA R62, R81.reuse, R143, R62 ;  /* 0x0000008f513e7223 */ /* 0x040fe2000000003e */
[----:B------:R-:W-:Y:S01]  /*69e0*/  FFMA R67, R81, R146, R67 ;  /* 0x0000009251437223 */ /* 0x000fe20000000043 */
[----:B------:R-:W-:Y:S02]  /*69f0*/  F2FP.SATFINITE.E5M2.F32.PACK_AB_MERGE_C R214, R41, R40, R214 ;  /* 0x0000002829d6723e */ /* 0x000fe400048060d6 */
[----:B------:R-:W-:Y:S02]  /*6a00*/  F2FP.SATFINITE.E5M2.F32.PACK_AB_MERGE_C R215, R45, R44, R215 ;  /* 0x0000002c2dd7723e */ /* 0x000fe400048060d7 */
[----:B------:R-:W-:Y:S02]  /*6a10*/  F2FP.SATFINITE.E5M2.F32.PACK_AB_MERGE_C R216, R55, R50, RZ ;  /* 0x0000003237d8723e */ /* 0x000fe400048060ff */
[----:B------:R-:W-:Y:S01]  /*6a20*/  F2FP.SATFINITE.E5M2.F32.PACK_AB_MERGE_C R217, R59, R54, RZ ;  /* 0x000000363bd9723e */ /* 0x000fe200048060ff */
[----:B------:R1:W-:Y:S01]  /*6a30*/  STS.128 [R195+0x8020], R212 ;  /* 0x008020d4c3007388 */ /* 0x0003e20000000c00 */
[----:B------:R-:W-:Y:S02]  /*6a40*/  F2FP.SATFINITE.E5M2.F32.PACK_AB_MERGE_C R218, R63, R58, RZ ;  /* 0x0000003a3fda723e */ /* 0x000fe400048060ff */
[----:B------:R-:W-:Y:S02]  /*6a50*/  F2FP.SATFINITE.E5M2.F32.PACK_AB_MERGE_C R219, R67, R62, RZ ;  /* 0x0000003e43db723e */ /* 0x000fe400048060ff */
[----:B------:R-:W-:Y:S02]  /*6a60*/  F2FP.SATFINITE.E5M2.F32.PACK_AB_MERGE_C R216, R49, R48, R216 ;  /* 0x0000003031d8723e */ /* 0x000fe400048060d8 */
[----:B------:R-:W-:Y:S02]  /*6a70*/  F2FP.SATFINITE.E5M2.F32.PACK_AB_MERGE_C R217, R53, R52, R217 ;  /* 0x0000003435d9723e */ /* 0x000fe400048060d9 */
[----:B------:R-:W-:Y:S02]  /*6a80*/  F2FP.SATFINITE.E5M2.F32.PACK_AB_MERGE_C R218, R57, R56, R218 ;  /* 0x0000003839da723e */ /* 0x000fe400048060da */
[----:B------:R-:W-:Y:S02]  /*6a90*/  F2FP.SATFINITE.E5M2.F32.PACK_AB_MERGE_C R219, R61, R60, R219 ;  /* 0x0000003c3ddb723e */ /* 0x000fe400048060db */
[----:B------:R-:W-:Y:S02]  /*6aa0*/  LEA R204, R181, UR49, 0x3 ;  /* 0x00000031b5cc7c11 */ /* 0x000fe4000f8e18ff */
[----:B------:R-:W-:Y:S01]  /*6ab0*/  @P6 SHF.L.U32 R221, R180, 0x1f, RZ ;  /* 0x0000001fb4dd6819 */ /* 0x000fe200000006ff */
[----:B------:R1:W-:Y:S01]  /*6ac0*/  STS.128 [R194+0x8010], R216 ;  /* 0x008010d8c2007388 */ /* 0x0003e20000000c00 */
[----:B------:R-:W-:Y:S01]  /*6ad0*/  @!PT LDS RZ, [RZ] ;  /* 0x00000000fffff984 */ /* 0x000fe20000000800 */
[----:B------:R-:W-:Y:S01]  /*6ae0*/  @!PT LDS RZ, [RZ] ;  /* 0x00000000fffff984 */ /* 0x000fe20000000800 */
[----:B------:R-:W-:Y:S01]  /*6af0*/  @!PT LDS RZ, [RZ] ;  /* 0x00000000fffff984 */ /* 0x000fe20000000800 */
[----:B------:R-:W-:Y:S01]  /*6b00*/  @!PT LDS RZ, [RZ] ;  /* 0x00000000fffff984 */ /* 0x000fe20000000800 */
[----:B------:R2:W-:Y:S07]  /*6b10*/  MEMBAR.ALL.CTA ;  /* 0x0000000000007992 */ /* 0x0005ee0000008000 */
[----:B--2---:R-:W2:Y:S02]  /*6b20*/  FENCE.VIEW.ASYNC.S ;  /* 0x00000000000073c6 */ /* 0x004ea40000000000 */
[----:B--2---:R-:W-:Y:S06]  /*6b30*/  BAR.SYNC.DEFER_BLOCKING 0x1, 0x80 ;  /* 0x0042000000007b1d */ /* 0x004fec0000010000 */
[----:B------:R-:W-:Y:S05]  /*6b40*/  @P0 BRA `(.L_x_97) ;  /* 0x0000000000280947 */ /* 0x000fea0003800000 */
[----:B------:R-:W-:Y:S02]  /*6b50*/  UIADD3 UR4, UPT, UPT, UR49, 0x8200, URZ ;  /* 0x0000820031047890 */ /* 0x000fe4000fffe0ff */
[----:B------:R-:W-:Y:S01]  /*6b60*/  UIADD3 UR6, UP0, UPT, UR52, 0x680, URZ ;  /* 0x0000068034067890 */ /* 0x000fe2000ff1e0ff */
[----:B------:R-:W-:Y:S03]  /*6b70*/  UMOV UR43, UR36 ;  /* 0x00000024002b7c82 */ /* 0x000fe60008000000 */
[----:B------:R-:W-:Y:S01]  /*6b80*/  MOV R188, UR4 ;  /* 0x0000000400bc7c02 */ /* 0x000fe20008000f00 */
[----:B------:R-:W-:Y:S03]  /*6b90*/  UIADD3.X UR7, UPT, UPT, URZ, UR53, URZ, UP0, !UPT ;  /* 0x00000035ff077290 */ /* 0x000fe600087fe4ff */
[----:B------:R-:W-:Y:S11]  /*6ba0*/  R2UR UR40, R188 ;  /* 0x00000000bc2872ca */ /* 0x000ff600000e0000 */
[----:B------:R-:W-:Y:S02]  /*6bb0*/  @!UPT UIADD3 URZ, UPT, UPT, URZ, URZ, URZ ;  /* 0x000000fffffff290 */ /* 0x000fe4000fffe0ff */
[----:B------:R2:W-:Y:S01]  /*6bc0*/  UTMASTG.3D [UR40], [UR6] ;  /* 0x00000028060073b5 */ /* 0x0005e20008010000 */
[----:B------:R0:W-:Y:S01]  /*6bd0*/  UTMACMDFLUSH ;  /* 0x00000000000079b7 */ /* 0x0001e20000000000 */
[----:B--2---:R-:W-:Y:S04]  /*6be0*/  DEPBAR.LE SB0, 0x1 ;  /* 0x000080400000791a */ /* 0x004fe80000000000 */
.L_x_97:
[----:B------:R-:W-:Y:S05]  /*6bf0*/  BSYNC.RECONVERGENT B0 ;  /* 0x0000000000007941 */ /* 0x000fea0003800200 */
.L_x_96:
[----:B------:R-:W-:Y:S06]  /*6c00*/  BAR.SYNC.DEFER_BLOCKING 0x1, 0x80 ;  /* 0x0042000000007b1d */ /* 0x000fec0000010000 */
[----:B------:R-:W2:Y:S01]  /*6c10*/  @P6 SYNCS.PHASECHK.TRANS64.TRYWAIT P0, [R204+URZ+0x30], R221 ;  /* 0x000030ddcc0065a7 */ /* 0x000ea200080011ff */
[----:B------:R-:W-:Y:S01]  /*6c20*/  BSSY B1, `(.L_x_98) ;  /* 0x0000023000017945 */ /* 0x000fe20003800000 */
[----:B--2---:R-:W-:Y:S03]  /*6c30*/  @P6 SEL R196, RZ, 0x1, !P0 ;  /* 0x00000001ffc46807 */ /* 0x004fe60004000000 */
[----:B------:R-:W-:Y:S05]  /*6c40*/  @!P6 BRA `(.L_x_99) ;  /* 0x000000000080e947 */ /* 0x000fea0003800000 */
[----:B------:R-:W-:Y:S01]  /*6c50*/  ISETP.NE.AND P1, PT, R197, RZ, PT ;  /* 0x000000ffc500720c */ /* 0x000fe20003f25270 */
[----:B------:R-:W-:Y:S01]  /*6c60*/  BSSY B0, `(.L_x_100) ;  /* 0x000000a000007945 */ /* 0x000fe20003800000 */
[----:B------:R-:W-:Y:S11]  /*6c70*/  ISETP.NE.AND P0, PT, R196, RZ, PT ;  /* 0x000000ffc400720c */ /* 0x000ff60003f05270 */
[----:B------:R-:W-:Y:S04]  /*6c80*/  @P1 IMAD R0, R181, 0x2000, R186 ;  /* 0x00002000b5001824 */ /* 0x000fe800078e02ba */
[C---:B------:R-:W-:Y:S01]  /*6c90*/  @P1 IMAD.IADD R6, R0.reuse, 0x1, R199 ;  /* 0x0000000100061824 */ /* 0x040fe200078e02c7 */
[----:B------:R-:W-:Y:S03]  /*6ca0*/  @P1 IADD3 R4, PT, PT, R0, R207, RZ ;  /* 0x000000cf00041210 */ /* 0x000fe60007ffe0ff */
[----:B------:R-:W-:Y:S01]  /*6cb0*/  @P1 IMAD.IADD R2, R205, 0x1, R6 ;  /* 0x00000001cd021824 */ /* 0x000fe200078e0206 */
[----:B------:R-:W-:Y:S06]  /*6cc0*/  @P0 BRA `(.L_x_101) ;  /* 0x00000000000c0947 */ /* 0x000fec0003800000 */
[----:B------:R-:W-:Y:S04]  /*6cd0*/  SHF.L.U32 R3, R180, 0x1f, RZ ;  /* 0x0000001fb4037819 */ /* 0x000fe800000006ff */
[----:B------:R-:W2:Y:S02]  /*6ce0*/  SYNCS.PHASECHK.TRANS64.TRYWAIT P0, [R204+URZ+0x30], R3 ;  /* 0x00003003cc0075a7 */ /* 0x000ea400080011ff */
[----:B--2---:R-:W-:Y:S05]  /*6cf0*/  @!P0 BRA `(.L_x_102) ;  /* 0x0000004800b48947 */ /* 0x004fea0003800000 */
.L_x_101:
[----:B------:R-:W-:Y:S05]  /*6d00*/  BSYNC B0 ;  /* 0x0000000000007941 */ /* 0x000fea0003800000 */
.L_x_100:
[----:B------:R-:W-:Y:S01]  /*6d10*/  ISETP.NE.AND P0, PT, R197, RZ, PT ;  /* 0x000000ffc500720c */ /* 0x000fe20003f05270 */
[----:B--2---:R-:W-:Y:S02]  /*6d20*/  VIADD R204, R204, 0x50 ;  /* 0x00000050cccc7836 */ /* 0x004fe40000000000 */
[----:B------:R-:W-:Y:S02]  /*6d30*/  IMAD.U32 R3, RZ, RZ, UR37 ;  /* 0x00000025ff037e24 */ /* 0x000fe4000f8e00ff */
[----:B------:R-:W-:Y:S03]  /*6d40*/  VIADD R181, R181, 0x1 ;  /* 0x00000001b5b57836 */ /* 0x000fe60000000000 */
[----:B------:R-:W-:Y:S05]  /*6d50*/  PRMT R3, R3, 0x654, R204 ;  /* 0x0000065403037816 */ /* 0x000fea00000000cc */
[----:B------:R2:W3:Y:S04]  /*6d60*/  @P0 LDS.128 R148, [R0] ;  /* 0x0000000000940984 */ /* 0x0004e80000000c00 */
[----:B------:R2:W4:Y:S04]  /*6d70*/  @P0 LDS.128 R156, [R4+0x20] ;  /* 0x00002000049c0984 */ /* 0x0005280000000c00 */
        /* <DEDUP_REMOVED lines=9> */
[----:B------:R-:W-:Y:S01]  /*6e10*/  SEL R181, R181, RZ, P0 ;  /* 0x000000ffb5b57207 */ /* 0x000fe20000000000 */
[----:B-----5:R5:W-:Y:S02]  /*6e20*/  SYNCS.ARRIVE.TRANS64.RED.A1T0 RZ, [R3+URZ], RZ ;  /* 0x000000ff03ff79a7 */ /* 0x020be400081004ff */
[----:B-----5:R-:W-:Y:S04]  /*6e30*/  SEL R3, RZ, 0x1, P0 ;  /* 0x00000001ff037807 */ /* 0x020fe80000000000 */
[----:B--234-:R-:W-:Y:S02]  /*6e40*/  LOP3.LUT R180, R180, R3, RZ, 0x3c, !PT ;  /* 0x00000003b4b47212 */ /* 0x01cfe400078e3cff */
.L_x_99:
[----:B------:R-:W-:Y:S05]  /*6e50*/  BSYNC B1 ;  /* 0x0000000000017941 */ /* 0x000fea0003800000 */
.L_x_98:
[----:B------:R-:W-:Y:S01]  /*6e60*/  VIADD R0, R80, 0x40 ;  /* 0x0000004050007836 */ /* 0x000fe20000000000 */
[----:B------:R-:W-:Y:S04]  /*6e70*/  BSSY.RECONVERGENT B6, `(.L_x_103) ;  /* 0x0000015000067945 */ /* 0x000fe80003800200 */
[----:B------:R-:W-:Y:S04]  /*6e80*/  SHF.R.U32.HI R0, RZ, 0x15, R0 ;  /* 0x00000015ff007819 */ /* 0x000fe80000011600 */
[----:B------:R-:W-:Y:S11]  /*6e90*/  LOP3.LUT P0, RZ, R0, 0x3, R173, 0x48, !PT ;  /* 0x0000000300ff7812 */ /* 0x000ff600078048ad */
[----:B------:R-:W-:Y:S02]  /*6ea0*/  @!UPT UIADD3 URZ, UPT, UPT, URZ, URZ, URZ ;  /* 0x000000fffffff290 */ /* 0x000fe4000fffe0ff */
[----:B------:R-:W-:Y:S05]  /*6eb0*/  @!P0 BRA `(.L_x_104) ;  /* 0x0000000000408947 */ /* 0x000fea0003800000 */
[----:B------:R-:W2:Y:S01]  /*6ec0*/  LDCU.64 UR8, c[0x4][0x78] ;  /* 0x01000f00ff0877ac */ /* 0x000ea20008000a00 */
[----:B------:R-:W-:Y:S01]  /*6ed0*/  MOV R3, 0x0 ;  /* 0x0000000000037802 */ /* 0x000fe20000000f00 */
[----:B------:R-:W-:Y:S02]  /*6ee0*/  HFMA2 R12, -RZ, RZ, 0, 5.9604644775390625e-08 ;  /* 0x00000001ff0c7431 */ /* 0x000fe400000001ff */
[----:B------:R-:W-:Y:S02]  /*6ef0*/  IMAD.MOV.U32 R8, RZ, RZ, 0x192 ;  /* 0x00000192ff087424 */ /* 0x000fe400078e00ff */
[----:B------:R-:W-:Y:S01]  /*6f00*/  IMAD.MOV.U32 R13, RZ, RZ, RZ ;  /* 0x000000ffff0d7224 */ /* 0x000fe200078e00ff */
[----:B------:R-:W3:Y:S01]  /*6f10*/  LDCU.64 UR6, c[0x4][0x80] ;  /* 0x01001000ff0677ac */ /* 0x000ee20008000a00 */
[----:B------:R-:W4:Y:S01]  /*6f20*/  LDC.64 R2, c[0x4][R3] ;  /* 0x0100000003027b82 */ /* 0x000f220000000a00 */
[----:B------:R-:W5:Y:S01]  /*6f30*/  LDCU.64 UR4, c[0x4][0x18] ;  /* 0x01000300ff0477ac */ /* 0x000f620008000a00 */
[----:B--2---:R-:W-:Y:S01]  /*6f40*/  MOV R5, UR9 ;  /* 0x0000000900057c02 */ /* 0x004fe20008000f00 */
[----:B------:R-:W-:Y:S01]  /*6f50*/  IMAD.U32 R4, RZ, RZ, UR8 ;  /* 0x00000008ff047e24 */ /* 0x000fe2000f8e00ff */
[----:B---3--:R-:W-:Y:S01]  /*6f60*/  MOV R7, UR7 ;  /* 0x0000000700077c02 */ /* 0x008fe20008000f00 */
[----:B------:R-:W-:Y:S01]  /*6f70*/  IMAD.U32 R6, RZ, RZ, UR6 ;  /* 0x00000006ff067e24 */ /* 0x000fe2000f8e00ff */
[----:B-----5:R-:W-:Y:S01]  /*6f80*/  MOV R11, UR5 ;  /* 0x00000005000b7c02 */ /* 0x020fe20008000f00 */
[----:B------:R-:W-:Y:S02]  /*6f90*/  IMAD.U32 R10, RZ, RZ, UR4 ;  /* 0x00000004ff0a7e24 */ /* 0x000fe4000f8e00ff */
[----:B------:R-:W-:Y:S07]  /*6fa0*/  LEPC R20, `(.L_x_104) ;  /* 0x000000001014794e */ /* 0x000fee0000000000 */
[----:B-1--4-:R-:W-:Y:S05]  /*6fb0*/  CALL.ABS.NOINC R2 ;  /* 0x0000000002007343 */ /* 0x012fea0003c00000 */
.L_x_104:
[----:B------:R-:W-:Y:S05]  /*6fc0*/  BSYNC.RECONVERGENT B6 ;  /* 0x0000000000067941 */ /* 0x000fea0003800200 */
.L_x_103:
[----:B------:R-:W-:Y:S01]  /*6fd0*/  F2FP.F16.E5M2.UNPACK_B R4, R149 ;  /* 0x00000095ff04723e */ /* 0x000fe200020004ff */
[----:B------:R-:W-:Y:S05]  /*6fe0*/  WARPSYNC.ALL ;  /* 0x0000000000007948 */ /* 0x000fea0003800000 */
[----:B------:R-:W-:Y:S01]  /*6ff0*/  R2UR UR4, R80 ;  /* 0x00000000500472ca */ /* 0x000fe200000e0000 */
[--C-:B------:R-:W-:Y:S01]  /*7000*/  HADD2.F32 R88, -RZ, R4.reuse.H0_H0 ;  /* 0x20000004ff587230 */ /* 0x100fe20000004100 */
[-C--:B------:R-:W-:Y:S01]  /*7010*/  F2FP.F16.E5M2.UNPACK_B R0, R148.reuse ;  /* 0x00000094ff00723e */ /* 0x080fe200020004ff */
[----:B------:R-:W-:Y:S01]  /*7020*/  HADD2.F32 R83, -RZ, R4.H1_H1 ;  /* 0x30000004ff537230 */ /* 0x000fe20000004100 */
[----:B------:R-:W-:Y:S01]  /*7030*/  F2FP.F16.E5M2.UNPACK_B R4, R151 ;  /* 0x00000097ff04723e */ /* 0x000fe200020004ff */
[----:B------:R-:W-:Y:S01]  /*7040*/  BSSY.RECONVERGENT B0, `(.L_x_105) ;  /* 0x0000116000007945 */ /* 0x000fe20003800200 */
[----:B------:R-:W-:Y:S01]  /*7050*/  F2FP.F16.E5M2.UNPACK_B R3, R148.H1 ;  /* 0x00000094ff03723e */ /* 0x000fe200030004ff */
[--C-:B------:R-:W-:Y:S01]  /*7060*/  HADD2.F32 R2, -RZ, R0.reuse.H0_H0 ;  /* 0x20000000ff027230 */ /* 0x100fe20000004100 */
[----:B-1----:R-:W-:Y:S01]  /*7070*/  F2FP.F16.E5M2.UNPACK_B R135, R162 ;  /* 0x000000a2ff87723e */ /* 0x002fe200020004ff */
[----:B------:R-:W-:Y:S01]  /*7080*/  HADD2.F32 R82, -RZ, R0.H1_H1 ;  /* 0x30000000ff527230 */ /* 0x000fe20000004100 */
[----:B------:R-:W-:Y:S01]  /*7090*/  F2FP.F16.E5M2.UNPACK_B R0, R149.H1 ;  /* 0x00000095ff00723e */ /* 0x000fe200030004ff */
[--C-:B------:R-:W-:Y:S01]  /*70a0*/  HADD2.F32 R84, -RZ, R3.reuse.H0_H0 ;  /* 0x20000003ff547230 */ /* 0x100fe20000004100 */
[----:B------:R-:W-:Y:S01]  /*70b0*/  F2FP.F16.E5M2.UNPACK_B R125, R159.H1 ;  /* 0x0000009fff7d723e */ /* 0x000fe200030004ff */
[----:B------:R-:W-:Y:S01]  /*70c0*/  HADD2.F32 R86, -RZ, R3.H1_H1 ;  /* 0x30000003ff567230 */ /* 0x000fe20000004100 */
[-C--:B------:R-:W-:Y:S01]  /*70d0*/  F2FP.F16.E5M2.UNPACK_B R3, R150.reuse ;  /* 0x00000096ff03723e */ /* 0x080fe200020004ff */
[--C-:B------:R-:W-:Y:S01]  /*70e0*/  HADD2.F32 R90, -RZ, R0.reuse.H0_H0 ;  /* 0x20000000ff5a7230 */ /* 0x100fe20000004100 */
[----:B------:R-:W-:Y:S01]  /*70f0*/  ISETP.NE.AND P0, PT, R189, RZ, PT ;  /* 0x000000ffbd00720c */ /* 0x000fe20003f05270 */
[----:B------:R-:W-:Y:S01]  /*7100*/  HADD2.F32 R85, -RZ, R0.H1_H1 ;  /* 0x30000000ff557230 */ /* 0x000fe20000004100 */
[----:B------:R-:W-:Y:S01]  /*7110*/  F2FP.F16.E5M2.UNPACK_B R0, R150.H1 ;  /* 0x00000096ff00723e */ /* 0x000fe200030004ff */
[--C-:B------:R-:W-:Y:S01]  /*7120*/  HADD2.F32 R92, -RZ, R3.reuse.H0_H0 ;  /* 0x20000003ff5c7230 */ /* 0x100fe20000004100 */
[----:B------:R-:W-:Y:S01]  /*7130*/  ISETP.NE.AND P6, PT, R198, RZ, PT ;  /* 0x000000ffc600720c */ /* 0x000fe20003fc5270 */
[----:B------:R-:W-:Y:S01]  /*7140*/  HADD2.F32 R87, -RZ, R3.H1_H1 ;  /* 0x30000003ff577230 */ /* 0x000fe20000004100 */
[----:B------:R-:W-:Y:S01]  /*7150*/  F2FP.F16.E5M2.UNPACK_B R3, R151.H1 ;  /* 0x00000097ff03723e */ /* 0x000fe200030004ff */
[--C-:B------:R-:W-:Y:S02]  /*7160*/  HADD2.F32 R94, -RZ, R0.reuse.H0_H0 ;  /* 0x20000000ff5e7230 */ /* 0x100fe40000004100 */
[----:B------:R-:W-:Y:S01]  /*7170*/  HADD2.F32 R89, -RZ, R0.H1_H1 ;  /* 0x30000000ff597230 */ /* 0x000fe20000004100 */
[-C--:B------:R-:W-:Y:S01]  /*7180*/  F2FP.F16.E5M2.UNPACK_B R0, R152.reuse ;  /* 0x00000098ff00723e */ /* 0x080fe200020004ff */
[--C-:B------:R-:W-:Y:S02]  /*7190*/  HADD2.F32 R96, -RZ, R4.reuse.H0_H0 ;  /* 0x20000004ff607230 */ /* 0x100fe40000004100 */
[----:B------:R-:W-:Y:S01]  /*71a0*/  HADD2.F32 R91, -RZ, R4.H1_H1 ;  /* 0x30000004ff5b7230 */ /* 0x000fe20000004100 */
[-C--:B------:R-:W-:Y:S01]  /*71b0*/  F2FP.F16.E5M2.UNPACK_B R4, R153.reuse ;  /* 0x00000099ff04723e */ /* 0x080fe200020004ff */
[--C-:B------:R-:W-:Y:S02]  /*71c0*/  HADD2.F32 R100, -RZ, R0.reuse.H0_H0 ;  /* 0x20000000ff647230 */ /* 0x100fe40000004100 */
[----:B------:R-:W-:Y:S01]  /*71d0*/  HADD2.F32 R95, -RZ, R0.H1_H1 ;  /* 0x30000000ff5f7230 */ /* 0x000fe20000004100 */
[----:B------:R-:W-:Y:S01]  /*71e0*/  F2FP.F16.E5M2.UNPACK_B R0, R153.H1 ;  /* 0x00000099ff00723e */ /* 0x000fe200030004ff */
[--C-:B------:R-:W-:Y:S02]  /*71f0*/  HADD2.F32 R98, -RZ, R3.reuse.H0_H0 ;  /* 0x20000003ff627230 */ /* 0x100fe40000004100 */
[----:B------:R-:W-:Y:S01]  /*7200*/  HADD2.F32 R93, -RZ, R3.H1_H1 ;  /* 0x30000003ff5d7230 */ /* 0x000fe20000004100 */
[----:B------:R-:W-:Y:S01]  /*7210*/  F2FP.F16.E5M2.UNPACK_B R3, R152.H1 ;  /* 0x00000098ff03723e */ /* 0x000fe200030004ff */
[--C-:B------:R-:W-:Y:S02]  /*7220*/  HADD2.F32 R106, -RZ, R0.reuse.H0_H0 ;  /* 0x20000000ff6a7230 */ /* 0x100fe40000004100 */
[----:B------:R-:W-:Y:S01]  /*7230*/  HADD2.F32 R101, -RZ, R0.H1_H1 ;  /* 0x30000000ff657230 */ /* 0x000fe20000004100 */
[-C--:B------:R-:W-:Y:S01]  /*7240*/  F2FP.F16.E5M2.UNPACK_B R0, R154.reuse.H1 ;  /* 0x0000009aff00723e */ /* 0x080fe200030004ff */
[--C-:B------:R-:W-:Y:S02]  /*7250*/  HADD2.F32 R104, -RZ, R4.reuse.H0_H0 ;  /* 0x20000004ff687230 */ /* 0x100fe40000004100 */
[----:B------:R-:W-:Y:S01]  /*7260*/  HADD2.F32 R99, -RZ, R4.H1_H1 ;  /* 0x30000004ff637230 */ /* 0x000fe20000004100 */
[----:B------:R-:W-:Y:S01]  /*7270*/  F2FP.F16.E5M2.UNPACK_B R4, R155 ;  /* 0x0000009bff04723e */ /* 0x000fe200020004ff */
[--C-:B------:R-:W-:Y:S02]  /*7280*/  HADD2.F32 R102, -RZ, R3.reuse.H0_H0 ;  /* 0x20000003ff667230 */ /* 0x100fe40000004100 */
[----:B------:R-:W-:Y:S01]  /*7290*/  HADD2.F32 R97, -RZ, R3.H1_H1 ;  /* 0x30000003ff617230 */ /* 0x000fe20000004100 */
[----:B------:R-:W-:Y:S01]  /*72a0*/  F2FP.F16.E5M2.UNPACK_B R3, R154 ;  /* 0x0000009aff03723e */ /* 0x000fe200020004ff */
[--C-:B------:R-:W-:Y:S02]  /*72b0*/  HADD2.F32 R110, -RZ, R0.reuse.H0_H0 ;  /* 0x20000000ff6e7230 */ /* 0x100fe40000004100 */
[----:B------:R-:W-:Y:S01]  /*72c0*/  HADD2.F32 R105, -RZ, R0.H1_H1 ;  /* 0x30000000ff697230 */ /* 0x000fe20000004100 */
[-C--:B------:R-:W-:Y:S01]  /*72d0*/  F2FP.F16.E5M2.UNPACK_B R0, R156.reuse ;  /* 0x0000009cff00723e */ /* 0x080fe200020004ff */
[--C-:B------:R-:W-:Y:S02]  /*72e0*/  HADD2.F32 R112, -RZ, R4.reuse.H0_H0 ;  /* 0x20000004ff707230 */ /* 0x100fe40000004100 */
[----:B------:R-:W-:Y:S01]  /*72f0*/  HADD2.F32 R107, -RZ, R4.H1_H1 ;  /* 0x30000004ff6b7230 */ /* 0x000fe20000004100 */
[----:B------:R-:W-:Y:S01]  /*7300*/  F2FP.F16.E5M2.UNPACK_B R4, R157 ;  /* 0x0000009dff04723e */ /* 0x000fe200020004ff */
[--C-:B------:R-:W-:Y:S02]  /*7310*/  HADD2.F32 R108, -RZ, R3.reuse.H0_H0 ;  /* 0x20000003ff6c7230 */ /* 0x100fe40000004100 */
[----:B------:R-:W-:Y:S01]  /*7320*/  HADD2.F32 R103, -RZ, R3.H1_H1 ;  /* 0x30000003ff677230 */ /* 0x000fe20000004100 */
[----:B------:R-:W-:Y:S01]  /*7330*/  F2FP.F16.E5M2.UNPACK_B R3, R155.H1 ;  /* 0x0000009bff03723e */ /* 0x000fe200030004ff */
[--C-:B------:R-:W-:Y:S02]  /*7340*/  HADD2.F32 R116, -RZ, R0.reuse.H0_H0 ;  /* 0x20000000ff747230 */ /* 0x100fe40000004100 */
[----:B------:R-:W-:Y:S01]  /*7350*/  HADD2.F32 R111, -RZ, R0.H1_H1 ;  /* 0x30000000ff6f7230 */ /* 0x000fe20000004100 */
[----:B------:R-:W-:Y:S01]  /*7360*/  F2FP.F16.E5M2.UNPACK_B R0, R156.H1 ;  /* 0x0000009cff00723e */ /* 0x000fe200030004ff */
[--C-:B------:R-:W-:Y:S02]  /*7370*/  HADD2.F32 R120, -RZ, R4.reuse.H0_H0 ;  /* 0x20000004ff787230 */ /* 0x100fe40000004100 */
[----:B------:R-:W-:Y:S02]  /*7380*/  HADD2.F32 R115, -RZ, R4.H1_H1 ;  /* 0x30000004ff737230 */ /* 0x000fe40000004100 */
[--C-:B------:R-:W-:Y:S01]  /*7390*/  HADD2.F32 R114, -RZ, R3.reuse.H0_H0 ;  /* 0x20000003ff727230 */ /* 0x100fe20000004100 */
[----:B------:R-:W1:Y:S01]  /*73a0*/  LDTM.x64 R4, tmem[UR4+0x40] ;  /* 0x00004004000479ee */ /* 0x000e620008340000 */
[----:B------:R-:W-:Y:S01]  /*73b0*/  HADD2.F32 R109, -RZ, R3.H1_H1 ;  /* 0x30000003ff6d7230 */ /* 0x000fe20000004100 */
[----:B------:R-:W-:Y:S01]  /*73c0*/  F2FP.F16.E5M2.UNPACK_B R3, R157.H1 ;  /* 0x0000009dff03723e */ /* 0x000fe200030004ff */
        /* <DEDUP_REMOVED lines=14> */
[----:B------:R-:W-:Y:S01]  /*74b0*/  F2FP.F16.E5M2.UNPACK_B R0, R160.H1 ;  /* 0x000000a0ff00723e */ /* 0x000fe200030004ff */
[--C-:B------:R-:W-:Y:S02]  /*74c0*/  HADD2.F32 R132, -RZ, R3.reuse.H0_H0 ;  /* 0x20000003ff847230 */ /* 0x100fe40000004100 */
[C---:B-1----:R-:W-:Y:S01]  /*74d0*/  FMUL R7, R78.reuse, R7 ;  /* 0x000000074e077220 */ /* 0x042fe20000400000 */
        /* <DEDUP_REMOVED lines=10> */
[C---:B------:R-:W-:Y:S01]  /*7580*/  FMUL R0, R78.reuse, R4 ;  /* 0x000000044e007220 */ /* 0x040fe20000400000 */
[--C-:B------:R-:W-:Y:S01]  /*7590*/  HADD2.F32 R140, -RZ, R135.reuse.H0_H0 ;  /* 0x20000087ff8c7230 */ /* 0x100fe20000004100 */
[----:B------:R-:W-:Y:S01]  /*75a0*/  F2FP.F16.E5M2.UNPACK_B R4, R163 ;  /* 0x000000a3ff04723e */ /* 0x000fe200020004ff */
[----:B------:R-:W-:Y:S02]  /*75b0*/  HADD2.F32 R135, -RZ, R135.H1_H1 ;  /* 0x30000087ff877230 */ /* 0x000fe40000004100 */
[C---:B------:R-:W-:Y:S01]  /*75c0*/  FFMA R0, R81.reuse, R2, R0 ;  /* 0x0000000251007223 */ /* 0x040fe20000000000 */
[C---:B------:R-:W-:Y:S01]  /*75d0*/  FMUL R2, R78.reuse, R5 ;  /* 0x000000054e027220 */ /* 0x040fe20000400000 */
[--C-:B------:R-:W-:Y:S01]  /*75e0*/  HADD2.F32 R142, -RZ, R3.reuse.H0_H0 ;  /* 0x20000003ff8e7230 */ /* 0x100fe20000004100 */
[----:B------:R-:W-:Y:S01]  /*75f0*/  F2FP.F16.E5M2.UNPACK_B R5, R163.H1 ;  /* 0x000000a3ff05723e */ /* 0x000fe200030004ff */
[----:B------:R-:W-:Y:S02]  /*7600*/  HADD2.F32 R137, -RZ, R3.H1_H1 ;  /* 0x30000003ff897230 */ /* 0x000fe40000004100 */
[C---:B------:R-:W-:Y:S01]  /*7610*/  FFMA R2, R81.reuse, R82, R2 ;  /* 0x0000005251027223 */ /* 0x040fe20000000002 */
[--C-:B------:R-:W-:Y:S02]  /*7620*/  HADD2.F32 R82, -RZ, R4.reuse.H0_H0 ;  /* 0x20000004ff527230 */ /* 0x100fe40000004100 */
[C---:B------:R-:W-:Y:S01]  /*7630*/  FMUL R3, R78.reuse, R6 ;  /* 0x000000064e037220 */ /* 0x040fe20000400000 */
[----:B------:R-:W-:Y:S02]  /*7640*/  HADD2.F32 R139, -RZ, R4.H1_H1 ;  /* 0x30000004ff8b7230 */ /* 0x000fe40000004100 */
[C---:B------:R-:W-:Y:S01]  /*7650*/  FMUL R4, R78.reuse, R9 ;  /* 0x000000094e047220 */ /* 0x040fe20000400000 */
[--C-:B------:R-:W-:Y:S02]  /*7660*/  HADD2.F32 R141, -RZ, R5.reuse.H1_H1 ;  /* 0x30000005ff8d7230 */ /* 0x100fe40000004100 */
[C---:B------:R-:W-:Y:S01]  /*7670*/  FFMA R3, R81.reuse, R84, R3 ;  /* 0x0000005451037223 */ /* 0x040fe20000000003 */
[----:B------:R-:W-:Y:S01]  /*7680*/  FFMA R7, R81, R86, R7 ;  /* 0x0000005651077223 */ /* 0x000fe20000000007 */
[----:B------:R-:W-:Y:S02]  /*7690*/  HADD2.F32 R84, -RZ, R5.H0_H0 ;  /* 0x20000005ff547230 */ /* 0x000fe40000004100 */
[C---:B------:R-:W-:Y:S01]  /*76a0*/  FMUL R5, R78.reuse, R10 ;  /* 0x0000000a4e057220 */ /* 0x040fe20000400000 */
[C---:B------:R-:W-:Y:S01]  /*76b0*/  FMUL R6, R78.reuse, R11 ;  /* 0x0000000b4e067220 */ /* 0x040fe20000400000 */
[C---:B------:R-:W-:Y:S01]  /*76c0*/  FMUL R11, R78.reuse, R16 ;  /* 0x000000104e0b7220 */ /* 0x040fe20000400000 */
[----:B------:R-:W-:Y:S01]  /*76d0*/  F2FP.SATFINITE.E5M2.F32.PACK_AB_MERGE_C R143, R7, R3, RZ ;  /* 0x00000003078f723e */ /* 0x000fe200048060ff */
[C---:B------:R-:W-:Y:S01]  /*76e0*/  FMUL R3, R78.reuse, R8 ;  /* 0x000000084e037220 */ /* 0x040fe20000400000 */
[C---:B------:R-:W-:Y:S01]  /*76f0*/  FMUL R7, R78.reuse, R12 ;  /* 0x0000000c4e077220 */ /* 0x040fe20000400000 */
[C---:B------:R-:W-:Y:S01]  /*7700*/  FMUL R8, R78.reuse, R13 ;  /* 0x0000000d4e087220 */ /* 0x040fe20000400000 */
[C---:B------:R-:W-:Y:S01]  /*7710*/  FMUL R12, R78.reuse, R17 ;  /* 0x000000114e0c7220 */ /* 0x040fe20000400000 */
[C---:B------:R-:W-:Y:S01]  /*7720*/  FFMA R3, R81.reuse, R88, R3 ;  /* 0x0000005851037223 */ /* 0x040fe20000000003 */
[C---:B------:R-:W-:Y:S01]  /*7730*/  FFMA R4, R81.reuse, R83, R4 ;  /* 0x0000005351047223 */ /* 0x040fe20000000004 */
[C---:B------:R-:W-:Y:S01]  /*7740*/  FFMA R5, R81.reuse, R90, R5 ;  /* 0x0000005a51057223 */ /* 0x040fe20000000005 */
[C---:B------:R-:W-:Y:S01]  /*7750*/  FFMA R6, R81.reuse, R85, R6 ;  /* 0x0000005551067223 */ /* 0x040fe20000000006 */
[C---:B------:R-:W-:Y:S01]  /*7760*/  FFMA R7, R81.reuse, R92, R7 ;  /* 0x0000005c51077223 */ /* 0x040fe20000000007 */
[C---:B------:R-:W-:Y:S01]  /*7770*/  FFMA R8, R81.reuse, R87, R8 ;  /* 0x0000005751087223 */ /* 0x040fe20000000008 */
[C---:B------:R-:W-:Y:S01]  /*7780*/  FMUL R16, R78.reuse, R21 ;  /* 0x000000154e107220 */ /* 0x040fe20000400000 */
[----:B------:R-:W-:Y:S01]  /*7790*/  FMUL R9, R78, R14 ;  /* 0x0000000e4e097220 */ /* 0x000fe20000400000 */
[----:B------:R-:W-:Y:S01]  /*77a0*/  F2FP.SATFINITE.E5M2.F32.PACK_AB_MERGE_C R5, R6, R5, RZ ;  /* 0x000000050605723e */ /* 0x000fe200048060ff */
[C---:B------:R-:W-:Y:S01]  /*77b0*/  FMUL R10, R78.reuse, R15 ;  /* 0x0000000f4e0a7220 */ /* 0x040fe20000400000 */
[C---:B------:R-:W-:Y:S01]  /*77c0*/  FMUL R15, R78.reuse, R20 ;  /* 0x000000144e0f7220 */ /* 0x040fe20000400000 */
[C---:B------:R-:W-:Y:S01]  /*77d0*/  FFMA R9, R81.reuse, R94, R9 ;  /* 0x0000005e51097223 */ /* 0x040fe20000000009 */
[C---:B------:R-:W-:Y:S01]  /*77e0*/  FMUL R20, R78.reuse, R25 ;  /* 0x000000194e147220 */ /* 0x040fe20000400000 */
[C---:B------:R-:W-:Y:S01]  /*77f0*/  FFMA R10, R81.reuse, R89, R10 ;  /* 0x00000059510a7223 */ /* 0x040fe2000000000a */
[C---:B------:R-:W-:Y:S01]  /*7800*/  FFMA R11, R81.reuse, R96, R11 ;  /* 0x00000060510b7223 */ /* 0x040fe2000000000b */
[C---:B------:R-:W-:Y:S01]  /*7810*/  FFMA R12, R81.reuse, R91, R12 ;  /* 0x0000005b510c7223 */ /* 0x040fe2000000000c */
[C---:B------:R-:W-:Y:S01]  /*7820*/  FMUL R13, R78.reuse, R18 ;  /* 0x000000124e0d7220 */ /* 0x040fe20000400000 */
[----:B------:R-:W-:Y:S01]  /*7830*/  FMUL R14, R78, R19 ;  /* 0x000000134e0e7220 */ /* 0x000fe20000400000 */
[----:B------:R-:W-:Y:S01]  /*7840*/  F2FP.SATFINITE.E5M2.F32.PACK_AB_MERGE_C R9, R10, R9, RZ ;  /* 0x000000090a09723e */ /* 0x000fe200048060ff */
[C---:B------:R-:W-:Y:S01]  /*7850*/  FMUL R19, R78.reuse, R24 ;  /* 0x000000184e137220 */ /* 0x040fe20000400000 */
        /* <DEDUP_REMOVED lines=17> */
[----:B------:R-:W-:Y:S01]  /*7970*/  FMUL R27, R78, R32 ;  /* 0x000000204e1b7220 */ /* 0x000fe20000400000 */
[C---:B------:R-:W-:Y:S01]  /*7980*/  FFMA R21, R81.reuse, R106, R21 ;  /* 0x0000006a51157223 */ /* 0x040fe20000000015 */
[C---:B------:R-:W-:Y:S01]  /*7990*/  FFMA R22, R81.reuse, R101, R22 ;  /* 0x0000006551167223 */ /* 0x040fe20000000016 */
[----:B------:R-:W-:Y:S01]  /*79a0*/  F2FP.SATFINITE.E5M2.F32.PACK_AB_MERGE_C R16, R16, R15, R17 ;  /* 0x0000000f1010723e */ /* 0x000fe20004806011 */
[C---:B------:R-:W-:Y:S01]  /*79b0*/  FFMA R23, R81.reuse, R108, R23 ;  /* 0x0000006c51177223 */ /* 0x040fe20000000017 */
[C---:B------:R-:W-:Y:S01]  /*79c0*/  FFMA R24, R81.reuse, R103, R24 ;  /* 0x0000006751187223 */ /* 0x040fe20000000018 */
[----:B------:R-:W-:Y:S01]  /*79d0*/  FMUL R32, R78, R37 ;  /* 0x000000254e207220 */ /* 0x000fe20000400000 */
[----:B------:R-:W-:Y:S01]  /*79e0*/  F2FP.SATFINITE.E5M2.F32.PACK_AB_MERGE_C R21, R22, R21, RZ ;  /* 0x000000151615723e */ /* 0x000fe200048060ff */
[C---:B------:R-:W-:Y:S01]  /*79f0*/  FMUL R25, R78.reuse, R30 ;  /* 0x0000001e4e197220 */ /* 0x040fe20000400000 */
[C---:B------:R-:W-:Y:S01]  /*7a00*/  FMUL R26, R78.reuse, R31 ;  /* 0x0000001f4e1a7220 */ /* 0x040fe20000400000 */
[----:B------:R-:W-:Y:S01]  /*7a10*/  FMUL R31, R78, R36 ;  /* 0x000000244e1f7220 */ /* 0x000fe20000400000 */
[----:B------:R-:W-:Y:S01]  /*7a20*/  F2FP.SATFINITE.E5M2.F32.PACK_AB_MERGE_C R17, R20, R19, R21 ;  /* 0x000000131411723e */ /* 0x000fe20004806015 */
        /* <DEDUP_REMOVED lines=8> */
[----:B------:R-:W-:Y:S01]  /*7ab0*/  FMUL R35, R78, R40 ;  /* 0x000000284e237220 */ /* 0x000fe20000400000 */
[C---:B------:R-:W-:Y:S01]  /*7ac0*/  FFMA R29, R81.reuse, R114, R29 ;  /* 0x00000072511d7223 */ /* 0x040fe2000000001d */
[----:B------:R-:W-:Y:S01]  /*7ad0*/  F2FP.SATFINITE.E5M2.F32.PACK_AB_MERGE_C R18, R24, R23, R18 ;  /* 0x000000171812723e */ /* 0x000fe20004806012 */
        /* <DEDUP_REMOVED lines=22> */
[C---:B------:R-:W-:Y:S01]  /*7c40*/  FMUL R41, R78.reuse, R46 ;  /* 0x0000002e4e297220 */ /* 0x040fe20000400000 */
[C---:B------:R-:W-:Y:S01]  /*7c50*/  FMUL R42, R78.reuse, R47 ;  /* 0x0000002f4e2a7220 */ /* 0x040fe20000400000 */
[C---:B------:R-:W-:Y:S01]  /*7c60*/  FFMA R40, R81.reuse, R119, R40 ;  /* 0x0000007751287223 */ /* 0x040fe20000000028 */
[--C-:B------:R-:W-:Y:S02]  /*7c70*/  HADD2.F32 R130, -RZ, R125.reuse.H0_H0 ;  /* 0x2000007dff827230 */ /* 0x100fe40000004100 */
[C---:B------:R-:W-:Y:S01]  /*7c80*/  FFMA R41, R81.reuse, R126, R41 ;  /* 0x0000007e51297223 */ /* 0x040fe20000000029 */
[----:B------:R-:W-:Y:S02]  /*7c90*/  HADD2.F32 R125, -RZ, R125.H1_H1 ;  /* 0x3000007dff7d7230 */ /* 0x000fe40000004100 */
[C---:B------:R-:W-:Y:S01]  /*7ca0*/  FMUL R45, R78.reuse, R50 ;  /* 0x000000324e2d7220 */ /* 0x040fe20000400000 */
[C---:B------:R-:W-:Y:S01]  /*7cb0*/  FFMA R42, R81.reuse, R121, R42 ;  /* 0x00000079512a7223 */ /* 0x040fe2000000002a */
[C---:B------:R-:W-:Y:S01]  /*7cc0*/  FMUL R46, R78.reuse, R51 ;  /* 0x000000334e2e7220 */ /* 0x040fe20000400000 */
[C---:B------:R-:W-:Y:S01]  /*7cd0*/  FFMA R43, R81.reuse, R128, R43 ;  /* 0x00000080512b7223 */ /* 0x040fe2000000002b */
[C---:B------:R-:W-:Y:S01]  /*7ce0*/  FMUL R47, R78.reuse, R52 ;  /* 0x000000344e2f7220 */ /* 0x040fe20000400000 */
        /* <DEDUP_REMOVED lines=10> */
[C---:B------:R-:W-:Y:S01]  /*7d90*/  FFMA R45, R81.reuse, R130, R45 ;  /* 0x00000082512d7223 */ /* 0x040fe2000000002d */
[C---:B------:R-:W-:Y:S01]  /*7da0*/  FMUL R59, R78.reuse, R64 ;  /* 0x000000404e3b7220 */ /* 0x040fe20000400000 */
[C---:B------:R-:W-:Y:S01]  /*7db0*/  FMUL R60, R78.reuse, R65 ;  /* 0x000000414e3c7220 */ /* 0x040fe20000400000 */
[C---:B------:R-:W-:Y:S01]  /*7dc0*/  FMUL R61, R78.reuse, R66 ;  /* 0x000000424e3d7220 */ /* 0x040fe20000400000 */
[----:B------:R-:W-:Y:S01]  /*7dd0*/  FMUL R62, R78, R67 ;  /* 0x000000434e3e7220 */ /* 0x000fe20000400000 */
[C---:B------:R-:W-:Y:S01]  /*7de0*/  FFMA R46, R81.reuse, R125, R46 ;  /* 0x0000007d512e7223 */ /* 0x040fe2000000002e */
[----:B------:R-:W-:Y:S01]  /*7df0*/  F2FP.SATFINITE.E5M2.F32.PACK_AB_MERGE_C R64, R2, R0, R143 ;  /* 0x000000000240723e */ /* 0x000fe2000480608f */
[C---:B------:R-:W-:Y:S01]  /*7e00*/  FFMA R47, R81.reuse, R132, R47 ;  /* 0x00000084512f7223 */ /* 0x040fe2000000002f */
[----:B------:R-:W-:Y:S01]  /*7e10*/  F2FP.SATFINITE.E5M2.F32.PACK_AB_MERGE_C R65, R4, R3, R5 ;  /* 0x000000030441723e */ /* 0x000fe20004806005 */
[C---:B------:R-:W-:Y:S01]  /*7e20*/  FFMA R48, R81.reuse, R127, R48 ;  /* 0x0000007f51307223 */ /* 0x040fe20000000030 */
[----:B------:R-:W-:Y:S01]  /*7e30*/  F2FP.SATFINITE.E5M2.F32.PACK_AB_MERGE_C R66, R8, R7, R9 ;  /* 0x000000070842723e */ /* 0x000fe20004806009 */
[C---:B------:R-:W-:Y:S01]  /*7e40*/  FFMA R49, R81.reuse, R134, R49 ;  /* 0x0000008651317223 */ /* 0x040fe20000000031 */
[----:B------:R-:W-:Y:S01]  /*7e50*/  F2FP.SATFINITE.E5M2.F32.PACK_AB_MERGE_C R67, R12, R11, R13 ;  /* 0x0000000b0c43723e */ /* 0x000fe2000480600d */
[----:B------:R-:W-:Y:S01]  /*7e60*/  FMUL R53, R78, R58 ;  /* 0x0000003a4e357220 */ /* 0x000fe20000400000 */
[C---:B------:R-:W-:Y:S01]  /*7e70*/  FFMA R50, R81.reuse, R129, R50 ;  /* 0x0000008151327223 */ /* 0x040fe20000000032 */
[C---:B------:R-:W-:Y:S01]  /*7e80*/  FFMA R51, R81.reuse, R136, R51 ;  /* 0x0000008851337223 */ /* 0x040fe20000000033 */
[C---:B------:R-:W-:Y:S01]  /*7e90*/  FFMA R52, R81.reuse, R131, R52 ;  /* 0x0000008351347223 */ /* 0x040fe20000000034 */
[----:B------:R1:W-:Y:S01]  /*7ea0*/  STS.128 [R172+UR49+0xa200], R64 ;  /* 0x00a20040ac007988 */ /* 0x0003e20008000c31 */
[C---:B------:R-:W-:Y:S01]  /*7eb0*/  FFMA R53, R81.reuse, R138, R53 ;  /* 0x0000008a51357223 */ /* 0x040fe20000000035 */
[----:B------:R-:W-:Y:S01]  /*7ec0*/  F2FP.SATFINITE.E5M2.F32.PACK_AB_MERGE_C R37, R38, R37, RZ ;  /* 0x000000252625723e */ /* 0x000fe200048060ff */
[C---:B------:R-:W-:Y:S01]  /*7ed0*/  FFMA R54, R81.reuse, R133, R54 ;  /* 0x0000008551367223 */ /* 0x040fe20000000036 */
[----:B------:R-:W-:Y:S01]  /*7ee0*/  FMUL R58, R78, R63 ;  /* 0x0000003f4e3a7220 */ /* 0x000fe20000400000 */
[C---:B------:R-:W-:Y:S01]  /*7ef0*/  FFMA R55, R81.reuse, R140, R55 ;  /* 0x0000008c51377223 */ /* 0x040fe20000000037 */
[C---:B------:R-:W-:Y:S01]  /*7f00*/  FFMA R56, R81.reuse, R135, R56 ;  /* 0x0000008751387223 */ /* 0x040fe20000000038 */
[C---:B------:R-:W-:Y:S01]  /*7f10*/  FFMA R57, R81.reuse, R142, R57 ;  /* 0x0000008e51397223 */ /* 0x040fe20000000039 */
[----:B------:R1:W-:Y:S01]  /*7f20*/  STS.128 [R192+0xa010], R16 ;  /* 0x00a01010c0007388 */ /* 0x0003e20000000c00 */
[----:B------:R-:W-:Y:S01]  /*7f30*/  F2FP.SATFINITE.E5M2.F32.PACK_AB_MERGE_C R33, R36, R35, R37 ;  /* 0x000000232421723e */ /* 0x000fe20004806025 */
[C---:B------:R-:W-:Y:S01]  /*7f40*/  FFMA R58, R81.reuse, R137, R58 ;  /* 0x00000089513a7223 */ /* 0x040fe2000000003a */
[----:B------:R-:W-:Y:S01]  /*7f50*/  F2FP.SATFINITE.E5M2.F32.PACK_AB_MERGE_C R34, R42, R41, RZ ;  /* 0x000000292a22723e */ /* 0x000fe200048060ff */
[C---:B------:R-:W-:Y:S01]  /*7f60*/  FFMA R59, R81.reuse, R82, R59 ;  /* 0x00000052513b7223 */ /* 0x040fe2000000003b */
[----:B------:R-:W-:Y:S01]  /*7f70*/  F2FP.SATFINITE.E5M2.F32.PACK_AB_MERGE_C R35, R46, R45, RZ ;  /* 0x0000002d2e23723e */ /* 0x000fe200048060ff */
        /* <DEDUP_REMOVED lines=25> */
[----:B------:R-:W-:Y:S02]  /*8110*/  UIADD3 UR8, UP0, UPT, UR52, 0x680, URZ ;  /* 0x0000068034087890 */ /* 0x000fe4000ff1e0ff */
[----:B------:R-:W-:Y:S02]  /*8120*/  UIADD3 UR5, UPT, UPT, UR41, 0x40, URZ ;  /* 0x0000004029057890 */ /* 0x000fe4000fffe0ff */
[----:B------:R-:W-:Y:S02]  /*8130*/  UIADD3 UR4, UPT, UPT, UR49, 0xa200, URZ ;  /* 0x0000a20031047890 */ /* 0x000fe4000fffe0ff */
[----:B------:R-:W-:Y:S01]  /*8140*/  UIADD3.X UR9, UPT, UPT, URZ, UR53, URZ, UP0, !UPT ;  /* 0x00000035ff097290 */ /* 0x000fe200087fe4ff */
[----:B------:R-:W-:Y:S01]  /*8150*/  UMOV UR6, UR42 ;  /* 0x0000002a00067c82 */ /* 0x000fe20008000000 */
[----:B------:R-:W-:Y:S07]  /*8160*/  UMOV UR7, UR36 ;  /* 0x0000002400077c82 */ /* 0x000fee0008000000 */
[----:B------:R2:W-:Y:S01]  /*8170*/  UTMASTG.3D [UR4], [UR8] ;  /* 0x00000004080073b5 */ /* 0x0005e20008010000 */
[----:B------:R0:W-:Y:S01]  /*8180*/  UTMACMDFLUSH ;  /* 0x00000000000079b7 */ /* 0x0001e20000000000 */
[----:B--2---:R-:W-:Y:S04]  /*8190*/  DEPBAR.LE SB0, 0x1 ;  /* 0x000080400000791a */ /* 0x004fe80000000000 */
.L_x_106:
[----:B------:R-:W-:Y:S05]  /*81a0*/  BSYNC.RECONVERGENT B0 ;  /* 0x0000000000007941 */ /* 0x000fea0003800200 */
.L_x_105:
        /* <DEDUP_REMOVED lines=16> */
.L_x_110:
[----:B------:R-:W-:Y:S05]  /*82b0*/  BSYNC B0 ;  /* 0x0000000000007941 */ /* 0x000fea0003800000 */
.L_x_109:
        /* <DEDUP_REMOVED lines=20> */
.L_x_108:
[----:B------:R-:W-:Y:S05]  /*8400*/  BSYNC B1 ;  /* 0x0000000000017941 */ /* 0x000fea0003800000 */
.L_x_107:
[----:B--2---:R-:W-:Y:S01]  /*8410*/  VIADD R0, R80, 0x80 ;  /* 0x0000008050007836 */ /* 0x004fe20000000000 */
        /* <DEDUP_REMOVED lines=10> */
[----:B------:R-:W5:Y:S01]  /*84c0*/  LDCU.64 UR6, c[0x4][0x80] ;  /* 0x01001000ff0677ac */ /* 0x000f620008000a00 */
[----:B------:R-:W1:Y:S01]  /*84d0*/  LDC.64 R2, c[0x4][R3] ;  /* 0x0100000003027b82 */ /* 0x000e620000000a00 */
[----:B------:R-:W3:Y:S01]  /*84e0*/  LDCU.64 UR4, c[0x4][0x18] ;  /* 0x01000300ff0477ac */ /* 0x000ee20008000a00 */
[----:B--2---:R-:W-:Y:S01]  /*84f0*/  MOV R5, UR9 ;  /* 0x0000000900057c02 */ /* 0x004fe20008000f00 */
[----:B------:R-:W-:Y:S01]  /*8500*/  IMAD.U32 R4, RZ, RZ, UR8 ;  /* 0x00000008ff047e24 */ /* 0x000fe2000f8e00ff */
[----:B-----5:R-:W-:Y:S01]  /*8510*/  MOV R7, UR7 ;  /* 0x0000000700077c02 */ /* 0x020fe20008000f00 */
[----:B------:R-:W-:Y:S01]  /*8520*/  IMAD.U32 R6, RZ, RZ, UR6 ;  /* 0x00000006ff067e24 */ /* 0x000fe2000f8e00ff */
[----:B---3--:R-:W-:Y:S01]  /*8530*/  MOV R11, UR5 ;  /* 0x00000005000b7c02 */ /* 0x008fe20008000f00 */
[----:B------:R-:W-:Y:S02]  /*8540*/  IMAD.U32 R10, RZ, RZ, UR4 ;  /* 0x00000004ff0a7e24 */ /* 0x000fe4000f8e00ff */
[----:B------:R-:W-:Y:S07]  /*8550*/  LEPC R20, `(.L_x_113) ;  /* 0x000000001014794e */ /* 0x000fee0000000000 */
[----:B-1--4-:R-:W-:Y:S05]  /*8560*/  CALL.ABS.NOINC R2 ;  /* 0x0000000002007343 */ /* 0x012fea0003c00000 */
.L_x_113:
[----:B------:R-:W-:Y:S05]  /*8570*/  BSYNC.RECONVERGENT B6 ;  /* 0x0000000000067941 */ /* 0x000fea0003800200 */
.L_x_112:
[----:B---3--:R-:W-:Y:S01]  /*8580*/  F2FP.F16.E5M2.UNPACK_B R4, R149 ;  /* 0x00000095ff04723e */ /* 0x008fe200020004ff */
        /* <DEDUP_REMOVED lines=13> */
[----:B----4-:R-:W-:Y:S01]  /*8660*/  F2FP.F16.E5M2.UNPACK_B R125, R159.H1 ;  /* 0x0000009fff7d723e */ /* 0x010fe200030004ff */
        /* <DEDUP_REMOVED lines=262> */
[----:B------:R-:W-:Y:S02]  /*96d0*/  UIADD3 UR8, UP0, UPT, UR52, 0x680, URZ ;  /* 0x0000068034087890 */ /* 0x000fe4000ff1e0ff */
[----:B------:R-:W-:Y:S02]  /*96e0*/  UIADD3 UR5, UPT, UPT, UR41, 0x80, URZ ;  /* 0x0000008029057890 */ /* 0x000fe4000fffe0ff */
[----:B------:R-:W-:Y:S01]  /*96f0*/  MOV R188, UR10 ;  /* 0x0000000a00bc7c02 */ /* 0x000fe20008000f00 */
[----:B------:R-:W-:Y:S01]  /*9700*/  UIADD3.X UR9, UPT, UPT, URZ, UR53, URZ, UP0, !UPT ;  /* 0x00000035ff097290 */ /* 0x000fe200087fe4ff */
[----:B------:R-:W-:Y:S02]  /*9710*/  UMOV UR6, UR42 ;  /* 0x0000002a00067c82 */ /* 0x000fe40008000000 */
[----:B------:R-:W-:Y:S01]  /*9720*/  R2UR UR4, R188 ;  /* 0x00000000bc0472ca */ /* 0x000fe200000e0000 */
[----:B------:R-:W-:Y:S11]  /*9730*/  UMOV UR7, UR36 ;  /* 0x0000002400077c82 */ /* 0x000ff60008000000 */
[----:B------:R-:W-:Y:S01]  /*9740*/  @!UPT UIADD3 URZ, UPT, UPT, URZ, URZ, URZ ;  /* 0x000000fffffff290 */ /* 0x000fe2000fffe0ff */
[----:B------:R2:W-:Y:S01]  /*9750*/  UTMASTG.3D [UR4], [UR8] ;  /* 0x00000004080073b5 */ /* 0x0005e20008010000 */
[----:B------:R0:W-:Y:S01]  /*9760*/  UTMACMDFLUSH ;  /* 0x00000000000079b7 */ /* 0x0001e20000000000 */
[----:B--2---:R-:W-:Y:S04]  /*9770*/  DEPBAR.LE SB0, 0x1 ;  /* 0x000080400000791a */ /* 0x004fe80000000000 */
.L_x_115:
[----:B------:R-:W-:Y:S05]  /*9780*/  BSYNC.RECONVERGENT B0 ;  /* 0x0000000000007941 */ /* 0x000fea0003800200 */
.L_x_114:
        /* <DEDUP_REMOVED lines=16> */
.L_x_119:
[----:B------:R-:W-:Y:S05]  /*9890*/  BSYNC B0 ;  /* 0x0000000000007941 */ /* 0x000fea0003800000 */
.L_x_118:
        /* <DEDUP_REMOVED lines=20> */
.L_x_117:
[----:B------:R-:W-:Y:S05]  /*99e0*/  BSYNC B1 ;  /* 0x0000000000017941 */ /* 0x000fea0003800000 */
.L_x_116:
[----:B--2---:R-:W-:Y:S05]  /*99f0*/  VIADD R0, R80, 0xc0 ;  /* 0x000000c050007836 */ /* 0x004fea0000000000 */
        /* <DEDUP_REMOVED lines=20> */
.L_x_121:
[----:B------:R-:W-:Y:S01]  /*9b40*/  ISETP.NE.AND P0, PT, R189, RZ, PT ;  /* 0x000000ffbd00720c */ /* 0x000fe20003f05270 */
[----:B------:R-:W-:Y:S05]  /*9b50*/  WARPSYNC.ALL ;  /* 0x0000000000007948 */ /* 0x000fea0003800000 */
[----:B------:R-:W-:Y:S01]  /*9b60*/  R2UR UR4, R80 ;  /* 0x00000000500472ca */ /* 0x000fe200000e0000 */
[----:B------:R-:W-:Y:S01]  /*9b70*/  BSSY.RECONVERGENT B0, `(.L_x_122) ;  /* 0x000011d000007945 */ /* 0x000fe20003800200 */
[----:B---3--:R-:W-:Y:S02]  /*9b80*/  F2FP.F16.E5M2.UNPACK_B R11, R149 ;  /* 0x00000095ff0b723e */ /* 0x008fe400020004ff */
[----:B------:R-:W-:Y:S02]  /*9b90*/  F2FP.F16.E5M2.UNPACK_B R10, R150 ;  /* 0x00000096ff0a723e */ /* 0x000fe400020004ff */
[----:B------:R-:W-:Y:S01]  /*9ba0*/  F2FP.F16.E5M2.UNPACK_B R9, R151 ;  /* 0x00000097ff09723e */ /* 0x000fe200020004ff */
[--C-:B------:R-:W-:Y:S01]  /*9bb0*/  HADD2.F32 R83, -RZ, R11.reuse.H0_H0 ;  /* 0x2000000bff537230 */ /* 0x100fe20000004100 */
[----:B----4-:R-:W-:Y:S01]  /*9bc0*/  F2FP.F16.E5M2.UNPACK_B R8, R152 ;  /* 0x00000098ff08723e */ /* 0x010fe200020004ff */
[----:B------:R-:W-:Y:S01]  /*9bd0*/  HADD2.F32 R84, -RZ, R11.H1_H1 ;  /* 0x3000000bff547230 */ /* 0x000fe20000004100 */
[----:B------:R-:W-:Y:S01]  /*9be0*/  F2FP.F16.E5M2.UNPACK_B R7, R153 ;  /* 0x00000099ff07723e */ /* 0x000fe200020004ff */
[--C-:B------:R-:W-:Y:S01]  /*9bf0*/  HADD2.F32 R87, -RZ, R10.reuse.H0_H0 ;  /* 0x2000000aff577230 */ /* 0x100fe20000004100 */
[----:B------:R-:W-:Y:S01]  /*9c00*/  F2FP.F16.E5M2.UNPACK_B R6, R154 ;  /* 0x0000009aff06723e */ /* 0x000fe200020004ff */
[----:B------:R-:W-:Y:S01]  /*9c10*/  HADD2.F32 R88, -RZ, R10.H1_H1 ;  /* 0x3000000aff587230 */ /* 0x000fe20000004100 */
[----:B------:R-:W-:Y:S01]  /*9c20*/  F2FP.F16.E5M2.UNPACK_B R5, R155 ;  /* 0x0000009bff05723e */ /* 0x000fe200020004ff */
[--C-:B------:R-:W-:Y:S01]  /*9c30*/  HADD2.F32 R91, -RZ, R9.reuse.H0_H0 ;  /* 0x20000009ff5b7230 */ /* 0x100fe20000004100 */
[----:B-1----:R-:W-:Y:S01]  /*9c40*/  F2FP.F16.E5M2.UNPACK_B R4, R156 ;  /* 0x0000009cff04723e */ /* 0x002fe200020004ff */
[----:B------:R-:W-:Y:S01]  /*9c50*/  HADD2.F32 R92, -RZ, R9.H1_H1 ;  /* 0x30000009ff5c7230 */ /* 0x000fe20000004100 */
[-C--:B------:R-:W-:Y:S01]  /*9c60*/  F2FP.F16.E5M2.UNPACK_B R2, R148.reuse ;  /* 0x00000094ff02723e */ /* 0x080fe200020004ff */
[--C-:B------:R-:W-:Y:S01]  /*9c70*/  HADD2.F32 R95, -RZ, R8.reuse.H0_H0 ;  /* 0x20000008ff5f7230 */ /* 0x100fe20000004100 */
[----:B------:R-:W-:Y:S01]  /*9c80*/  F2FP.F16.E5M2.UNPACK_B R148, R148.H1 ;  /* 0x00000094ff94723e */ /* 0x000fe200030004ff */
[----:B------:R-:W-:Y:S01]  /*9c90*/  HADD2.F32 R97, -RZ, R8.H1_H1 ;  /* 0x30000008ff617230 */ /* 0x000fe20000004100 */
[----:B------:R-:W-:Y:S01]  /*9ca0*/  F2FP.F16.E5M2.UNPACK_B R149, R149.H1 ;  /* 0x00000095ff95723e */ /* 0x000fe200030004ff */
[--C-:B------:R-:W-:Y:S01]  /*9cb0*/  HADD2.F32 R98, -RZ, R7.reuse.H0_H0 ;  /* 0x20000007ff627230 */ /* 0x100fe20000004100 */
[----:B------:R-:W-:Y:S01]  /*9cc0*/  F2FP.F16.E5M2.UNPACK_B R150, R150.H1 ;  /* 0x00000096ff96723e */ /* 0x000fe200030004ff */
[----:B------:R-:W-:Y:S01]  /*9cd0*/  HADD2.F32 R101, -RZ, R7.H1_H1 ;  /* 0x30000007ff657230 */ /* 0x000fe20000004100 */
[----:B------:R-:W-:Y:S01]  /*9ce0*/  F2FP.F16.E5M2.UNPACK_B R151, R151.H1 ;  /* 0x00000097ff97723e */ /* 0x000fe200030004ff */
[--C-:B------:R-:W-:Y:S01]  /*9cf0*/  HADD2.F32 R102, -RZ, R6.reuse.H0_H0 ;  /* 0x20000006ff667230 */ /* 0x100fe20000004100 */
[----:B------:R-:W-:Y:S01]  /*9d00*/  F2FP.F16.E5M2.UNPACK_B R138, R163 ;  /* 0x000000a3ff8a723e */ /* 0x000fe200020004ff */
[----:B------:R-:W-:Y:S01]  /*9d10*/  HADD2.F32 R105, -RZ, R6.H1_H1 ;  /* 0x30000006ff697230 */ /* 0x000fe20000004100 */
[----:B------:R-:W-:Y:S01]  /*9d20*/  R2UR UR5, R193 ;  /* 0x00000000c10572ca */ /* 0x000fe200000e0000 */
[--C-:B------:R-:W-:Y:S01]  /*9d30*/  HADD2.F32 R106, -RZ, R5.reuse.H0_H0 ;  /* 0x20000005ff6a7230 */ /* 0x100fe20000004100 */
[----:B------:R-:W-:Y:S01]  /*9d40*/  F2FP.F16.E5M2.UNPACK_B R116, R157 ;  /* 0x0000009dff74723e */ /* 0x000fe200020004ff */
[----:B------:R-:W-:Y:S01]  /*9d50*/  HADD2.F32 R109, -RZ, R5.H1_H1 ;  /* 0x30000005ff6d7230 */ /* 0x000fe20000004100 */
[----:B------:R-:W-:Y:S01]  /*9d60*/  F2FP.F16.E5M2.UNPACK_B R120, R158 ;  /* 0x0000009eff78723e */ /* 0x000fe200020004ff */
[--C-:B------:R-:W-:Y:S01]  /*9d70*/  HADD2.F32 R110, -RZ, R4.reuse.H0_H0 ;  /* 0x20000004ff6e7230 */ /* 0x100fe20000004100 */
[----:B------:R-:W-:Y:S01]  /*9d80*/  F2FP.F16.E5M2.UNPACK_B R124, R159 ;  /* 0x0000009fff7c723e */ /* 0x000fe200020004ff */
[----:B------:R-:W-:Y:S01]  /*9d90*/  HADD2.F32 R113, -RZ, R4.H1_H1 ;  /* 0x30000004ff717230 */ /* 0x000fe20000004100 */
[----:B------:R-:W-:Y:S01]  /*9da0*/  F2FP.F16.E5M2.UNPACK_B R128, R160 ;  /* 0x000000a0ff80723e */ /* 0x000fe200020004ff */
[----:B------:R-:W1:Y:S01]  /*9db0*/  LDTM.x64 R4, tmem[UR4+0xc0] ;  /* 0x0000c004000479ee */ /* 0x000e620008340000 */
[--C-:B------:R-:W-:Y:S01]  /*9dc0*/  HADD2.F32 R0, -RZ, R2.reuse.H0_H0 ;  /* 0x20000002ff007230 */ /* 0x100fe20000004100 */
[----:B------:R-:W-:Y:S01]  /*9dd0*/  NOP ;  /* 0x0000000000007918 */ /* 0x000fe20000000000 */
[----:B------:R-:W-:Y:S01]  /*9de0*/  HADD2.F32 R2, -RZ, R2.H1_H1 ;  /* 0x30000002ff027230 */ /* 0x000fe20000004100 */
[----:B------:R-:W-:Y:S01]  /*9df0*/  UIADD3 UR5, UPT, UPT, UR5, 0xb0, URZ ;  /* 0x000000b005057890 */ /* 0x000fe2000fffe0ff */
[--C-:B------:R-:W-:Y:S01]  /*9e00*/  HADD2.F32 R86, -RZ, R149.reuse.H1_H1 ;  /* 0x30000095ff567230 */ /* 0x100fe20000004100 */
[----:B------:R-:W-:Y:S01]  /*9e10*/  F2FP.F16.E5M2.UNPACK_B R132, R161 ;  /* 0x000000a1ff84723e */ /* 0x000fe200020004ff */
[--C-:B------:R-:W-:Y:S01]  /*9e20*/  HADD2.F32 R114, -RZ, R116.reuse.H0_H0 ;  /* 0x20000074ff727230 */ /* 0x100fe20000004100 */
[----:B------:R-:W-:Y:S01]  /*9e30*/  UPRMT UR5, UR37, 0x654, UR5 ;  /* 0x0000065425057896 */ /* 0x000fe20008000005 */
[----:B------:R-:W-:Y:S01]  /*9e40*/  HADD2.F32 R117, -RZ, R116.H1_H1 ;  /* 0x30000074ff757230 */ /* 0x000fe20000004100 */
[----:B------:R-:W-:Y:S01]  /*9e50*/  F2FP.F16.E5M2.UNPACK_B R136, R162 ;  /* 0x000000a2ff88723e */ /* 0x000fe200020004ff */
[--C-:B------:R-:W-:Y:S01]  /*9e60*/  HADD2.F32 R118, -RZ, R120.reuse.H0_H0 ;  /* 0x20000078ff767230 */ /* 0x100fe20000004100 */
[----:B------:R-:W-:Y:S01]  /*9e70*/  F2FP.F16.E5M2.UNPACK_B R152, R152.H1 ;  /* 0x00000098ff98723e */ /* 0x000fe200030004ff */
[----:B------:R-:W-:Y:S01]  /*9e80*/  HADD2.F32 R121, -RZ, R120.H1_H1 ;  /* 0x30000078ff797230 */ /* 0x000fe20000004100 */
[----:B------:R-:W-:Y:S01]  /*9e90*/  F2FP.F16.E5M2.UNPACK_B R153, R153.H1 ;  /* 0x00000099ff99723e */ /* 0x000fe200030004ff */
[--C-:B------:R-:W-:Y:S01]  /*9ea0*/  HADD2.F32 R122, -RZ, R124.reuse.H0_H0 ;  /* 0x2000007cff7a7230 */ /* 0x100fe20000004100 */
[----:B------:R-:W-:Y:S01]  /*9eb0*/  F2FP.F16.E5M2.UNPACK_B R154, R154.H1 ;  /* 0x0000009aff9a723e */ /* 0x000fe200030004ff */
[----:B-1----:R-:W-:Y:S01]  /*9ec0*/  SYNCS.ARRIVE.TRANS64.RED.A1T0 RZ, [UR5], RZ ;  /* 0x000000ffffff79a7 */ /* 0x002fe20008100405 */
[----:B------:R-:W-:Y:S01]  /*9ed0*/  HADD2.F32 R125, -RZ, R124.H1_H1 ;  /* 0x3000007cff7d7230 */ /* 0x000fe20000004100 */
[----:B------:R-:W-:Y:S01]  /*9ee0*/  F2FP.F16.E5M2.UNPACK_B R155, R155.H1 ;  /* 0x0000009bff9b723e */ /* 0x000fe200030004ff */
[--C-:B------:R-:W-:Y:S01]  /*9ef0*/  HADD2.F32 R126, -RZ, R128.reuse.H0_H0 ;  /* 0x20000080ff7e7230 */ /* 0x100fe20000004100 */
[----:B------:R-:W-:Y:S01]  /*9f00*/  F2FP.F16.E5M2.UNPACK_B R156, R156.H1 ;  /* 0x0000009cff9c723e */ /* 0x000fe200030004ff */
[----:B------:R-:W-:Y:S01]  /*9f10*/  HADD2.F32 R129, -RZ, R128.H1_H1 ;  /* 0x30000080ff817230 */ /* 0x000fe20000004100 */
[----:B------:R-:W-:Y:S01]  /*9f20*/  F2FP.F16.E5M2.UNPACK_B R157, R157.H1 ;  /* 0x0000009dff9d723e */ /* 0x000fe200030004ff */
[C---:B------:R-:W-:Y:S01]  /*9f30*/  FMUL R4, R78.reuse, R4 ;  /* 0x000000044e047220 */ /* 0x040fe20000400000 */
[C---:B------:R-:W-:Y:S01]  /*9f40*/  FMUL R5, R78.reuse, R5 ;  /* 0x000000054e057220 */ /* 0x040fe20000400000 */
[----:B------:R-:W-:Y:S02]  /*9f50*/  HADD2.F32 R3, -RZ, R148.H0_H0 ;  /* 0x20000094ff037230 */ /* 0x000fe40000004100 */
        /* <DEDUP_REMOVED lines=11> */
[----:B------:R-:W-:Y:S02]  /*a010*/  HADD2.F32 R130, -RZ, R132.H0_H0 ;  /* 0x20000084ff827230 */ /* 0x000fe40000004100 */
[C---:B------:R-:W-:Y:S01]  /*a020*/  FMUL R6, R78.reuse, R6 ;  /* 0x000000064e067220 */ /* 0x040fe20000400000 */
[----:B------:R-:W-:Y:S02]  /*a030*/  HADD2.F32 R82, -RZ, R148.H1_H1 ;  /* 0x30000094ff527230 */ /* 0x000fe40000004100 */
[C---:B------:R-:W-:Y:S01]  /*a040*/  FMUL R7, R78.reuse, R7 ;  /* 0x000000074e077220 */ /* 0x040fe20000400000 */
[----:B------:R-:W-:Y:S02]  /*a050*/  HADD2.F32 R85, -RZ, R149.H0_H0 ;  /* 0x20000095ff557230 */ /* 0x000fe40000004100 */
[C---:B------:R-:W-:Y:S01]  /*a060*/  FFMA R6, R81.reuse, R3, R6 ;  /* 0x0000000351067223 */ /* 0x040fe20000000006 */
[----:B------:R-:W-:Y:S02]  /*a070*/  HADD2.F32 R133, -RZ, R132.H1_H1 ;  /* 0x30000084ff857230 */ /* 0x000fe40000004100 */
[C---:B------:R-:W-:Y:S01]  /*a080*/  FFMA R7, R81.reuse, R82, R7 ;  /* 0x0000005251077223 */ /* 0x040fe20000000007 */
[C---:B------:R-:W-:Y:S01]  /*a090*/  FFMA R8, R81.reuse, R83, R8 ;  /* 0x0000005351087223 */ /* 0x040fe20000000008 */
[C---:B------:R-:W-:Y:S01]  /*a0a0*/  FFMA R9, R81.reuse, R84, R9 ;  /* 0x0000005451097223 */ /* 0x040fe20000000009 */
[--C-:B------:R-:W-:Y:S02]  /*a0b0*/  HADD2.F32 R82, -RZ, R138.reuse.H0_H0 ;  /* 0x2000008aff527230 */ /* 0x100fe40000004100 */
[C---:B------:R-:W-:Y:S01]  /*a0c0*/  FMUL R10, R78.reuse, R10 ;  /* 0x0000000a4e0a7220 */ /* 0x040fe20000400000 */
[----:B------:R-:W-:Y:S02]  /*a0d0*/  HADD2.F32 R83, -RZ, R138.H1_H1 ;  /* 0x3000008aff537230 */ /* 0x000fe40000004100 */
[C---:B------:R-:W-:Y:S01]  /*a0e0*/  FMUL R11, R78.reuse, R11 ;  /* 0x0000000b4e0b7220 */ /* 0x040fe20000400000 */
[----:B------:R-:W-:Y:S02]  /*a0f0*/  HADD2.F32 R89, -RZ, R150.H0_H0 ;  /* 0x20000096ff597230 */ /* 0x000fe40000004100 */
[C---:B------:R-:W-:Y:S01]  /*a100*/  FFMA R10, R81.reuse, R85, R10 ;  /* 0x00000055510a7223 */ /* 0x040fe2000000000a */
[--C-:B------:R-:W-:Y:S02]  /*a110*/  HADD2.F32 R134, -RZ, R136.reuse.H0_H0 ;  /* 0x20000088ff867230 */ /* 0x100fe40000004100 */
[C---:B------:R-:W-:Y:S01]  /*a120*/  FFMA R11, R81.reuse, R86, R11 ;  /* 0x00000056510b7223 */ /* 0x040fe2000000000b */
[C---:B------:R-:W-:Y:S01]  /*a130*/  FFMA R12, R81.reuse, R87, R12 ;  /* 0x00000057510c7223 */ /* 0x040fe2000000000c */
[----:B------:R-:W-:Y:S01]  /*a140*/  FFMA R13, R81, R88, R13 ;  /* 0x00000058510d7223 */ /* 0x000fe2000000000d */
[----:B------:R-:W-:Y:S01]  /*a150*/  F2FP.SATFINITE.E5M2.F32.PACK_AB_MERGE_C R86, R7, R6, RZ ;  /* 0x000000060756723e */ /* 0x000fe200048060ff */
[C---:B------:R-:W-:Y:S01]  /*a160*/  FMUL R7, R78.reuse, R24 ;  /* 0x000000184e077220 */ /* 0x040fe20000400000 */
[----:B------:R-:W-:Y:S01]  /*a170*/  F2FP.SATFINITE.E5M2.F32.PACK_AB_MERGE_C R138, R11, R10, RZ ;  /* 0x0000000a0b8a723e */ /* 0x000fe200048060ff */
[C---:B------:R-:W-:Y:S01]  /*a180*/  FMUL R10, R78.reuse, R25 ;  /* 0x000000194e0a7220 */ /* 0x040fe20000400000 */
[C---:B------:R-:W-:Y:S01]  /*a190*/  FMUL R25, R78.reuse, R32 ;  /* 0x000000204e197220 */ /* 0x040fe20000400000 */
[----:B------:R-:W-:Y:S02]  /*a1a0*/  HADD2.F32 R137, -RZ, R136.H1_H1 ;  /* 0x30000088ff897230 */ /* 0x000fe40000004100 */
[C---:B------:R-:W-:Y:S01]  /*a1b0*/  FMUL R14, R78.reuse, R14 ;  /* 0x0000000e4e0e7220 */ /* 0x040fe20000400000 */
[----:B------:R-:W-:Y:S02]  /*a1c0*/  HADD2.F32 R90, -RZ, R150.H1_H1 ;  /* 0x30000096ff5a7230 */ /* 0x000fe40000004100 */
[C---:B------:R-:W-:Y:S01]  /*a1d0*/  FMUL R15, R78.reuse, R15 ;  /* 0x0000000f4e0f7220 */ /* 0x040fe20000400000 */
[--C-:B------:R-:W-:Y:S02]  /*a1e0*/  HADD2.F32 R93, -RZ, R151.reuse.H0_H0 ;  /* 0x20000097ff5d7230 */ /* 0x100fe40000004100 */
[C---:B------:R-:W-:Y:S01]  /*a1f0*/  FFMA R14, R81.reuse, R89, R14 ;  /* 0x00000059510e7223 */ /* 0x040fe2000000000e */
[----:B------:R-:W-:Y:S02]  /*a200*/  HADD2.F32 R94, -RZ, R151.H1_H1 ;  /* 0x30000097ff5e7230 */ /* 0x000fe40000004100 */
[C---:B------:R-:W-:Y:S01]  /*a210*/  FFMA R15, R81.reuse, R90, R15 ;  /* 0x0000005a510f7223 */ /* 0x040fe2000000000f */
[C---:B------:R-:W-:Y:S01]  /*a220*/  FFMA R16, R81.reuse, R91, R16 ;  /* 0x0000005b51107223 */ /* 0x040fe20000000010 */
[----:B------:R-:W-:Y:S01]  /*a230*/  FFMA R17, R81, R92, R17 ;  /* 0x0000005c51117223 */ /* 0x000fe20000000011 */
[C---:B------:R-:W-:Y:S01]  /*a240*/  FMUL R18, R78.reuse, R18 ;  /* 0x000000124e127220 */ /* 0x040fe20000400000 */
[C---:B------:R-:W-:Y:S01]  /*a250*/  FMUL R19, R78.reuse, R19 ;  /* 0x000000134e137220 */ /* 0x040fe20000400000 */
[--C-:B------:R-:W-:Y:S01]  /*a260*/  HADD2.F32 R96, -RZ, R152.reuse.H0_H0 ;  /* 0x20000098ff607230 */ /* 0x100fe20000004100 */
[----:B------:R-:W-:Y:S01]  /*a270*/  F2FP.SATFINITE.E5M2.F32.PACK_AB_MERGE_C R14, R15, R14, RZ ;  /* 0x0000000e0f0e723e */ /* 0x000fe200048060ff */
[C---:B------:R-:W-:Y:S01]  /*a280*/  FFMA R18, R81.reuse, R93, R18 ;  /* 0x0000005d51127223 */ /* 0x040fe20000000012 */
[C---:B------:R-:W-:Y:S01]  /*a290*/  FFMA R19, R81.reuse, R94, R19 ;  /* 0x0000005e51137223 */ /* 0x040fe20000000013 */
[C---:B------:R-:W-:Y:S01]  /*a2a0*/  FFMA R0, R81.reuse, R95, R0 ;  /* 0x0000005f51007223 */ /* 0x040fe20000000000 */
[----:B------:R-:W-:Y:S01]  /*a2b0*/  FFMA R2, R81, R97, R2 ;  /* 0x0000006151027223 */ /* 0x000fe20000000002 */
[----:B------:R-:W-:Y:S02]  /*a2c0*/  HADD2.F32 R99, -RZ, R152.H1_H1 ;  /* 0x30000098ff637230 */ /* 0x000fe40000004100 */
[C---:B------:R-:W-:Y:S01]  /*a2d0*/  FMUL R3, R78.reuse, R22 ;  /* 0x000000164e037220 */ /* 0x040fe20000400000 */
[----:B------:R-:W-:Y:S01]  /*a2e0*/  F2FP.SATFINITE.E5M2.F32.PACK_AB_MERGE_C R18, R19, R18, RZ ;  /* 0x000000121312723e */ /* 0x000fe200048060ff */
[C---:B------:R-:W-:Y:S01]  /*a2f0*/  FMUL R22, R78.reuse, R29 ;  /* 0x0000001d4e167220 */ /* 0x040fe20000400000 */
[C---:B------:R-:W-:Y:S01]  /*a300*/  FMUL R29, R78.reuse, R36 ;  /* 0x000000244e1d7220 */ /* 0x040fe20000400000 */
[C---:B------:R-:W-:Y:S01]  /*a310*/  FFMA R3, R81.reuse, R96, R3 ;  /* 0x0000006051037223 */ /* 0x040fe20000000003 */
[C---:B------:R-:W-:Y:S01]  /*a320*/  FMUL R6, R78.reuse, R23 ;  /* 0x000000174e067220 */ /* 0x040fe20000400000 */
[--C-:B------:R-:W-:Y:S02]  /*a330*/  HADD2.F32 R100, -RZ, R153.reuse.H0_H0 ;  /* 0x20000099ff647230 */ /* 0x100fe40000004100 */
[C---:B------:R-:W-:Y:S01]  /*a340*/  FMUL R11, R78.reuse, R26 ;  /* 0x0000001a4e0b7220 */ /* 0x040fe20000400000 */
[----:B------:R-:W-:Y:S02]  /*a350*/  HADD2.F32 R103, -RZ, R153.H1_H1 ;  /* 0x30000099ff677230 */ /* 0x000fe40000004100 */
[C---:B------:R-:W-:Y:S01]  /*a360*/  FFMA R6, R81.reuse, R99, R6 ;  /* 0x0000006351067223 */ /* 0x040fe20000000006 */
[C---:B------:R-:W-:Y:S01]  /*a370*/  FFMA R7, R81.reuse, R98, R7 ;  /* 0x0000006251077223 */ /* 0x040fe20000000007 */
[C---:B------:R-:W-:Y:S01]  /*a380*/  FFMA R10, R81.reuse, R101, R10 ;  /* 0x00000065510a7223 */ /* 0x040fe2000000000a */
[C---:B------:R-:W-:Y:S01]  /*a390*/  FFMA R11, R81.reuse, R100, R11 ;  /* 0x00000064510b7223 */ /* 0x040fe2000000000b */
[----:B------:R-:W-:Y:S01]  /*a3a0*/  FMUL R26, R78, R33 ;  /* 0x000000214e1a7220 */ /* 0x000fe20000400000 */
[----:B------:R-:W-:Y:S01]  /*a3b0*/  F2FP.SATFINITE.E5M2.F32.PACK_AB_MERGE_C R3, R6, R3, RZ ;  /* 0x000000030603723e */ /* 0x000fe200048060ff */
[C---:B------:R-:W-:Y:S01]  /*a3c0*/  FMUL R33, R78.reuse, R40 ;  /* 0x000000284e217220 */ /* 0x040fe20000400000 */
        /* <DEDUP_REMOVED lines=8> */
[C---:B------:R-:W-:Y:S01]  /*a450*/  FMUL R30, R78.reuse, R37 ;  /* 0x000000254e1e7220 */ /* 0x040fe20000400000 */
[C---:B------:R-:W-:Y:S01]  /*a460*/  FMUL R37, R78.reuse, R44 ;  /* 0x0000002c4e257220 */ /* 0x040fe20000400000 */
[C---:B------:R-:W-:Y:S01]  /*a470*/  FMUL R24, R78.reuse, R31 ;  /* 0x0000001f4e187220 */ /* 0x040fe20000400000 */
[----:B------:R-:W-:Y:S01]  /*a480*/  F2FP.F16.E5M2.UNPACK_B R158, R158.H1 ;  /* 0x0000009eff9e723e */ /* 0x000fe200030004ff */
[--C-:B------:R-:W-:Y:S02]  /*a490*/  HADD2.F32 R108, -RZ, R155.reuse.H0_H0 ;  /* 0x2000009bff6c7230 */ /* 0x100fe40000004100 */
[----:B------:R-:W-:Y:S01]  /*a4a0*/  FMUL R27, R78, R34 ;  /* 0x000000224e1b7220 */ /* 0x000fe20000400000 */
[----:B------:R-:W-:Y:S02]  /*a4b0*/  HADD2.F32 R111, -RZ, R155.H1_H1 ;  /* 0x3000009bff6f7230 */ /* 0x000fe40000004100 */
[C---:B------:R-:W-:Y:S01]  /*a4c0*/  FFMA R24, R81.reuse, R107, R24 ;  /* 0x0000006b51187223 */ /* 0x040fe20000000018 */
[----:B------:R-:W-:Y:S01]  /*a4d0*/  F2FP.F16.E5M2.UNPACK_B R159, R159.H1 ;  /* 0x0000009fff9f723e */ /* 0x000fe200030004ff */
[C---:B------:R-:W-:Y:S01]  /*a4e0*/  FFMA R25, R81.reuse, R106, R25 ;  /* 0x0000006a51197223 */ /* 0x040fe20000000019 */
[C---:B------:R-:W-:Y:S01]  /*a4f0*/  FFMA R26, R81.reuse, R109, R26 ;  /* 0x0000006d511a7223 */ /* 0x040fe2000000001a */
[----:B------:R-:W-:Y:S01]  /*a500*/  F2FP.F16.E5M2.UNPACK_B R160, R160.H1 ;  /* 0x000000a0ffa0723e */ /* 0x000fe200030004ff */
[C---:B------:R-:W-:Y:S01]  /*a510*/  FFMA R27, R81.reuse, R108, R27 ;  /* 0x0000006c511b7223 */ /* 0x040fe2000000001b */
[----:B------:R-:W-:Y:S01]  /*a520*/  F2FP.SATFINITE.E5M2.F32.PACK_AB_MERGE_C R6, R24, R23, RZ ;  /* 0x000000171806723e */ /* 0x000fe200048060ff */
[C---:B------:R-:W-:Y:S01]  /*a530*/  FMUL R34, R78.reuse, R41 ;  /* 0x000000294e227220 */ /* 0x040fe20000400000 */
[C---:B------:R-:W-:Y:S01]  /*a540*/  FMUL R41, R78.reuse, R48 ;  /* 0x000000304e297220 */ /* 0x040fe20000400000 */
[----:B------:R-:W-:Y:S01]  /*a550*/  FMUL R28, R78, R35 ;  /* 0x000000234e1c7220 */ /* 0x000fe20000400000 */
[----:B------:R-:W-:Y:S01]  /*a560*/  F2FP.F16.E5M2.UNPACK_B R161, R161.H1 ;  /* 0x000000a1ffa1723e */ /* 0x000fe200030004ff */
[--C-:B------:R-:W-:Y:S01]  /*a570*/  HADD2.F32 R112, -RZ, R156.reuse.H0_H0 ;  /* 0x2000009cff707230 */ /* 0x100fe20000004100 */
[----:B------:R-:W-:Y:S01]  /*a580*/  F2FP.SATFINITE.E5M2.F32.PACK_AB_MERGE_C R6, R22, R21, R6 ;  /* 0x000000151606723e */ /* 0x000fe20004806006 */
[C---:B------:R-:W-:Y:S01]  /*a590*/  FFMA R28, R81.reuse, R111, R28 ;  /* 0x0000006f511c7223 */ /* 0x040fe2000000001c */
[C---:B------:R-:W-:Y:S01]  /*a5a0*/  FFMA R29, R81.reuse, R110, R29 ;  /* 0x0000006e511d7223 */ /* 0x040fe2000000001d */
[C---:B------:R-:W-:Y:S01]  /*a5b0*/  FFMA R30, R81.reuse, R113, R30 ;  /* 0x00000071511e7223 */ /* 0x040fe2000000001e */
[----:B------:R-:W-:Y:S02]  /*a5c0*/  HADD2.F32 R115, -RZ, R156.H1_H1 ;  /* 0x3000009cff737230 */ /* 0x000fe40000004100 */
[C---:B------:R-:W-:Y:S01]  /*a5d0*/  FMUL R31, R78.reuse, R38 ;  /* 0x000000264e1f7220 */ /* 0x040fe20000400000 */
[----:B------:R-:W-:Y:S01]  /*a5e0*/  F2FP.F16.E5M2.UNPACK_B R162, R162.H1 ;  /* 0x000000a2ffa2723e */ /* 0x000fe200030004ff */
[C---:B------:R-:W-:Y:S01]  /*a5f0*/  FMUL R38, R78.reuse, R45 ;  /* 0x0000002d4e267220 */ /* 0x040fe20000400000 */
[C---:B------:R-:W-:Y:S01]  /*a600*/  FMUL R45, R78.reuse, R52 ;  /* 0x000000344e2d7220 */ /* 0x040fe20000400000 */
[----:B------:R-:W-:Y:S01]  /*a610*/  F2FP.F16.E5M2.UNPACK_B R163, R163.H1 ;  /* 0x000000a3ffa3723e */ /* 0x000fe200030004ff */
[----:B------:R-:W-:Y:S01]  /*a620*/  FFMA R31, R81, R112, R31 ;  /* 0x00000070511f7223 */ /* 0x000fe2000000001f */
[----:B------:R-:W-:Y:S01]  /*a630*/  FMUL R52, R78, R59 ;  /* 0x0000003b4e347220 */ /* 0x000fe20000400000 */
[----:B------:R-:W-:Y:S01]  /*a640*/  IADD3 R76, PT, PT, R76, 0x1, RZ ;  /* 0x000000014c4c7810 */ /* 0x000fe20007ffe0ff */
[C---:B------:R-:W-:Y:S01]  /*a650*/  FMUL R59, R78.reuse, R66 ;  /* 0x000000424e3b7220 */ /* 0x040fe20000400000 */
[----:B------:R-:W-:Y:S01]  /*a660*/  F2FP.SATFINITE.E5M2.F32.PACK_AB_MERGE_C R66, R13, R12, R14 ;  /* 0x0000000c0d42723e */ /* 0x000fe2000480600e */
[C---:B------:R-:W-:Y:S01]  /*a670*/  FMUL R32, R78.reuse, R39 ;  /* 0x000000274e207220 */ /* 0x040fe20000400000 */
[--C-:B------:R-:W-:Y:S02]  /*a680*/  HADD2.F32 R116, -RZ, R157.reuse.H0_H0 ;  /* 0x2000009dff747230 */ /* 0x100fe40000004100 */
[C---:B------:R-:W-:Y:S01]  /*a690*/  FMUL R35, R78.reuse, R42 ;  /* 0x0000002a4e237220 */ /* 0x040fe20000400000 */
[----:B------:R-:W-:Y:S02]  /*a6a0*/  HADD2.F32 R119, -RZ, R157.H1_H1 ;  /* 0x3000009dff777230 */ /* 0x000fe40000004100 */
[C---:B------:R-:W-:Y:S01]  /*a6b0*/  FFMA R32, R81.reuse, R115, R32 ;  /* 0x0000007351207223 */ /* 0x040fe20000000020 */
[----:B------:R-:W-:Y:S01]  /*a6c0*/  FMUL R36, R78, R43 ;  /* 0x0000002b4e247220 */ /* 0x000fe20000400000 */
[C---:B------:R-:W-:Y:S01]  /*a6d0*/  FFMA R33, R81.reuse, R114, R33 ;  /* 0x0000007251217223 */ /* 0x040fe20000000021 */
[C---:B------:R-:W-:Y:S01]  /*a6e0*/  FFMA R34, R81.reuse, R117, R34 ;  /* 0x0000007551227223 */ /* 0x040fe20000000022 */
[--C-:B------:R-:W-:Y:S01]  /*a6f0*/  HADD2.F32 R120, -RZ, R158.reuse.H0_H0 ;  /* 0x2000009eff787230 */ /* 0x100fe20000004100 */
[----:B------:R-:W-:Y:S01]  /*a700*/  F2FP.SATFINITE.E5M2.F32.PACK_AB_MERGE_C R32, R32, R31, RZ ;  /* 0x0000001f2020723e */ /* 0x000fe200048060ff */
[C---:B------:R-:W-:Y:S01]  /*a710*/  FFMA R35, R81.reuse, R116, R35 ;  /* 0x0000007451237223 */ /* 0x040fe20000000023 */
[----:B------:R-:W-:Y:S02]  /*a720*/  HADD2.F32 R123, -RZ, R158.H1_H1 ;  /* 0x3000009eff7b7230 */ /* 0x000fe40000004100 */
[----:B------:R-:W-:Y:S01]  /*a730*/  FMUL R39, R78, R46 ;  /* 0x0000002e4e277220 */ /* 0x000fe20000400000 */
[----:B------:R-:W-:Y:S01]  /*a740*/  F2FP.SATFINITE.E5M2.F32.PACK_AB_MERGE_C R32, R30, R29, R32 ;  /* 0x0000001d1e20723e */ /* 0x000fe20004806020 */
[C---:B------:R-:W-:Y:S01]  /*a750*/  FFMA R36, R81.reuse, R119, R36 ;  /* 0x0000007751247223 */ /* 0x040fe20000000024 */
[C---:B------:R-:W-:Y:S01]  /*a760*/  FMUL R40, R78.reuse, R47 ;  /* 0x0000002f4e287220 */ /* 0x040fe20000400000 */
[C---:B------:R-:W-:Y:S01]  /*a770*/  FFMA R37, R81.reuse, R118, R37 ;  /* 0x0000007651257223 */ /* 0x040fe20000000025 */
[C---:B------:R-:W-:Y:S01]  /*a780*/  FFMA R38, R81.reuse, R121, R38 ;  /* 0x0000007951267223 */ /* 0x040fe20000000026 */
[C---:B------:R-:W-:Y:S01]  /*a790*/  FMUL R42, R78.reuse, R49 ;  /* 0x000000314e2a7220 */ /* 0x040fe20000400000 */
        /* <DEDUP_REMOVED lines=8> */
[C---:B------:R-:W-:Y:S01]  /*a820*/  FMUL R57, R78.reuse, R64 ;  /* 0x000000404e397220 */ /* 0x040fe20000400000 */
[----:B------:R-:W-:Y:S01]  /*a830*/  FFMA R42, R81, R125, R42 ;  /* 0x0000007d512a7223 */ /* 0x000fe2000000002a */
[C---:B------:R-:W-:Y:S01]  /*a840*/  FMUL R46, R78.reuse, R53 ;  /* 0x000000354e2e7220 */ /* 0x040fe20000400000 */
[--C-:B------:R-:W-:Y:S01]  /*a850*/  HADD2.F32 R128, -RZ, R160.reuse.H0_H0 ;  /* 0x200000a0ff807230 */ /* 0x100fe20000004100 */
[----:B------:R-:W-:Y:S01]  /*a860*/  F2FP.SATFINITE.E5M2.F32.PACK_AB_MERGE_C R64, R5, R4, R86 ;  /* 0x000000040540723e */ /* 0x000fe20004806056 */
[C---:B------:R-:W-:Y:S01]  /*a870*/  FMUL R51, R78.reuse, R58 ;  /* 0x0000003a4e337220 */ /* 0x040fe20000400000 */
[C---:B------:R-:W-:Y:S01]  /*a880*/  FMUL R53, R78.reuse, R60 ;  /* 0x0000003c4e357220 */ /* 0x040fe20000400000 */
[C---:B------:R-:W-:Y:S01]  /*a890*/  FFMA R43, R81.reuse, R124, R43 ;  /* 0x0000007c512b7223 */ /* 0x040fe2000000002b */
[----:B------:R-:W-:Y:S02]  /*a8a0*/  HADD2.F32 R131, -RZ, R160.H1_H1 ;  /* 0x300000a0ff837230 */ /* 0x000fe40000004100 */
[C---:B------:R-:W-:Y:S01]  /*a8b0*/  FMUL R47, R78.reuse, R54 ;  /* 0x000000364e2f7220 */ /* 0x040fe20000400000 */
[C---:B------:R-:W-:Y:S01]  /*a8c0*/  FMUL R58, R78.reuse, R65 ;  /* 0x000000414e3a7220 */ /* 0x040fe20000400000 */
[----:B------:R-:W-:Y:S01]  /*a8d0*/  FMUL R60, R78, R67 ;  /* 0x000000434e3c7220 */ /* 0x000fe20000400000 */
[----:B------:R-:W-:Y:S01]  /*a8e0*/  F2FP.SATFINITE.E5M2.F32.PACK_AB_MERGE_C R5, R20, R11, RZ ;  /* 0x0000000b1405723e */ /* 0x000fe200048060ff */
[----:B------:R-:W-:Y:S01]  /*a8f0*/  FFMA R44, R81, R127, R44 ;  /* 0x0000007f512c7223 */ /* 0x000fe2000000002c */
[C---:B------:R-:W-:Y:S01]  /*a900*/  FMUL R48, R78.reuse, R55 ;  /* 0x000000374e307220 */ /* 0x040fe20000400000 */
[----:B------:R-:W-:Y:S01]  /*a910*/  F2FP.SATFINITE.E5M2.F32.PACK_AB_MERGE_C R65, R9, R8, R138 ;  /* 0x000000080941723e */ /* 0x000fe2000480608a */
[----:B------:R-:W-:Y:S01]  /*a920*/  FFMA R45, R81, R126, R45 ;  /* 0x0000007e512d7223 */ /* 0x000fe2000000002d */
[----:B------:R-:W-:Y:S01]  /*a930*/  F2FP.SATFINITE.E5M2.F32.PACK_AB_MERGE_C R67, R17, R16, R18 ;  /* 0x000000101143723e */ /* 0x000fe20004806012 */
[----:B------:R-:W-:Y:S01]  /*a940*/  FMUL R49, R78, R56 ;  /* 0x000000384e317220 */ /* 0x000fe20000400000 */
[C---:B------:R-:W-:Y:S01]  /*a950*/  FFMA R46, R81.reuse, R129, R46 ;  /* 0x00000081512e7223 */ /* 0x040fe2000000002e */
[--C-:B------:R-:W-:Y:S02]  /*a960*/  HADD2.F32 R132, -RZ, R161.reuse.H0_H0 ;  /* 0x200000a1ff847230 */ /* 0x100fe40000004100 */
[C---:B------:R-:W-:Y:S01]  /*a970*/  FFMA R47, R81.reuse, R128, R47 ;  /* 0x00000080512f7223 */ /* 0x040fe2000000002f */
[----:B------:R1:W-:Y:S01]  /*a980*/  STS.128 [R172+UR49+0xa200], R64 ;  /* 0x00a20040ac007988 */ /* 0x0003e20008000c31 */
[----:B------:R-:W-:Y:S01]  /*a990*/  HADD2.F32 R135, -RZ, R161.H1_H1 ;  /* 0x300000a1ff877230 */ /* 0x000fe20000004100 */
[----:B------:R-:W-:Y:S01]  /*a9a0*/  F2FP.SATFINITE.E5M2.F32.PACK_AB_MERGE_C R5, R10, R7, R5 ;  /* 0x000000070a05723e */ /* 0x000fe20004806005 */
[C---:B------:R-:W-:Y:S01]  /*a9b0*/  FFMA R48, R81.reuse, R131, R48 ;  /* 0x0000008351307223 */ /* 0x040fe20000000030 */
[----:B------:R-:W-:Y:S01]  /*a9c0*/  F2FP.SATFINITE.E5M2.F32.PACK_AB_MERGE_C R7, R28, R27, RZ ;  /* 0x0000001b1c07723e */ /* 0x000fe200048060ff */
        /* <DEDUP_REMOVED lines=8> */
[----:B------:R-:W-:Y:S01]  /*aa50*/  FMUL R56, R78, R63 ;  /* 0x0000003f4e387220 */ /* 0x000fe20000400000 */
[----:B------:R-:W-:Y:S01]  /*aa60*/  F2FP.SATFINITE.E5M2.F32.PACK_AB_MERGE_C R4, R2, R0, R3 ;  /* 0x000000000204723e */ /* 0x000fe20004806003 */
[C---:B------:R-:W-:Y:S01]  /*aa70*/  FFMA R53, R81.reuse, R134, R53 ;  /* 0x0000008651357223 */ /* 0x040fe20000000035 */
[----:B------:R-:W-:Y:S01]  /*aa80*/  F2FP.SATFINITE.E5M2.F32.PACK_AB_MERGE_C R7, R26, R25, R7 ;  /* 0x000000191a07723e */ /* 0x000fe20004806007 */
[C---:B------:R-:W-:Y:S01]  /*aa90*/  FFMA R54, R81.reuse, R137, R54 ;  /* 0x0000008951367223 */ /* 0x040fe20000000036 */
[--C-:B------:R-:W-:Y:S02]  /*aaa0*/  HADD2.F32 R84, -RZ, R163.reuse.H0_H0 ;  /* 0x200000a3ff547230 */ /* 0x100fe40000004100 */
[C---:B------:R-:W-:Y:S01]  /*aab0*/  FFMA R55, R81.reuse, R136, R55 ;  /* 0x0000008851377223 */ /* 0x040fe20000000037 */
[----:B------:R-:W-:Y:S01]  /*aac0*/  HADD2.F32 R85, -RZ, R163.H1_H1 ;  /* 0x300000a3ff557230 */ /* 0x000fe20000004100 */
[----:B------:R1:W-:Y:S01]  /*aad0*/  STS.128 [R192+0xa010], R4 ;  /* 0x00a01004c0007388 */ /* 0x0003e20000000c00 */
[----:B------:R-:W-:Y:S01]  /*aae0*/  F2FP.SATFINITE.E5M2.F32.PACK_AB_MERGE_C R35, R36, R35, RZ ;  /* 0x000000232423723e */ /* 0x000fe200048060ff */
[C---:B------:R-:W-:Y:S01]  /*aaf0*/  FFMA R56, R81.reuse, R139, R56 ;  /* 0x0000008b51387223 */ /* 0x040fe20000000038 */
[----:B------:R-:W-:Y:S01]  /*ab00*/  F2FP.SATFINITE.E5M2.F32.PACK_AB_MERGE_C R39, R40, R39, RZ ;  /* 0x000000272827723e */ /* 0x000fe200048060ff */
[C---:B------:R-:W-:Y:S01]  /*ab10*/  FFMA R57, R81.reuse, R82, R57 ;  /* 0x0000005251397223 */ /* 0x040fe20000000039 */
[----:B------:R-:W-:Y:S01]  /*ab20*/  F2FP.SATFINITE.E5M2.F32.PACK_AB_MERGE_C R43, R44, R43, RZ ;  /* 0x0000002b2c2b723e */ /* 0x000fe200048060ff */
[C---:B------:R-:W-:Y:S01]  /*ab30*/  FFMA R58, R81.reuse, R83, R58 ;  /* 0x00000053513a7223 */ /* 0x040fe2000000003a */
[C---:B------:R-:W-:Y:S01]  /*ab40*/  FFMA R59, R81.reuse, R84, R59 ;  /* 0x00000054513b7223 */ /* 0x040fe2000000003b */
[----:B------:R-:W-:Y:S01]  /*ab50*/  F2FP.SATFINITE.E5M2.F32.PACK_AB_MERGE_C R33, R34, R33, R35 ;  /* 0x000000212221723e */ /* 0x000fe20004806023 */
        /* <DEDUP_REMOVED lines=11> */
[----:B------:R-:W-:Y:S05]  /*ac10*/  F2FP.SATFINITE.E5M2.F32.PACK_AB_MERGE_C R51, R58, R57, R59 ;  /* 0x000000393a33723e */ /* 0x000fea000480603b */
        /* <DEDUP_REMOVED lines=18> */
.L_x_123:
[----:B------:R-:W-:Y:S05]  /*ad40*/  BSYNC.RECONVERGENT B0 ;  /* 0x0000000000007941 */ /* 0x000fea0003800200 */
.L_x_122:
[----:B------:R-:W-:Y:S01]  /*ad50*/  BAR.SYNC.DEFER_BLOCKING 0x1, 0x80 ;  /* 0x0042000000007b1d */ /* 0x000fe20000010000 */
[----:B------:R-:W-:Y:S01]  /*ad60*/  ISETP.NE.AND P2, PT, R190, RZ, PT ;  /* 0x000000ffbe00720c */ /* 0x000fe20003f45270 */
[----:B------:R-:W-:Y:S01]  /*ad70*/  IMAD.IADD R20, R75, 0x1, R147 ;  /* 0x000000014b147824 */ /* 0x000fe200078e0293 */
[----:B------:R-:W-:Y:S01]  /*ad80*/  ISETP.NE.AND P0, PT, R191, 0x2, PT ;  /* 0x00000002bf00780c */ /* 0x000fe20003f05270 */
[----:B------:R-:W-:Y:S01]  /*ad90*/  IMAD.IADD R21, R77, 0x1, R170 ;  /* 0x000000014d157824 */ /* 0x000fe200078e02aa */
[----:B------:R-:W-:Y:S02]  /*ada0*/  ISETP.NE.AND P1, PT, R76, 0x2, PT ;  /* 0x000000024c00780c */ /* 0x000fe40003f25270 */
[----:B------:R-:W-:Y:S02]  /*adb0*/  SEL R3, RZ, 0x1, P0 ;  /* 0x00000001ff037807 */ /* 0x000fe40000000000 */
[----:B------:R-:W-:Y:S02]  /*adc0*/  SEL R0, RZ, 0x1, P1 ;  /* 0x00000001ff007807 */ /* 0x000fe40000800000 */
[----:B------:R-:W-:Y:S02]  /*add0*/  LOP3.LUT R182, R182, R3, RZ, 0x3c, !PT ;  /* 0x00000003b6b67212 */ /* 0x000fe400078e3cff */
[----:B------:R-:W-:Y:S02]  /*ade0*/  LOP3.LUT R183, R183, R0, RZ, 0x3c, !PT ;  /* 0x00000000b7b77212 */ /* 0x000fe400078e3cff */
[----:B------:R-:W-:Y:S02]  /*adf0*/  @P2 R2UR UR36, R179 ;  /* 0x00000000b32422ca */ /* 0x000fe400000e0000 */
[----:B------:R-:W-:Y:S02]  /*ae00*/  SEL R191, R191, RZ, P0 ;  /* 0x000000ffbfbf7207 */ /* 0x000fe40000000000 */
[----:B------:R-:W-:Y:S01]  /*ae10*/  SEL R76, R76, RZ, P1 ;  /* 0x000000ff4c4c7207 */ /* 0x000fe20000800000 */
[----:B------:R-:W-:Y:S10]  /*ae20*/  @P2 BRA `(.L_x_124) ;  /* 0xffffff9800d82947 */ /* 0x000ff4000383ffff */
[----:B------:R-:W-:Y:S05]  /*ae30*/  EXIT ;  /* 0x000000000000794d */ /* 0x000fea0003800000 */
.L_x_19:
[----:B--2---:R2:W1:Y:S02]  /*ae40*/  SYNCS.PHASECHK.TRANS64.TRYWAIT P0, [R3+URZ+0xd0], R2 ;  /* 0x0000d002030075a7 */ /* 0x00446400080011ff */
[----:B-1----:R-:W-:Y:S05]  /*ae50*/  @!P0 NANOSLEEP.SYNCS 0x989680 ;  /* 0x009896800000895d */ /* 0x002fea0003900000 */
[----:B------:R-:W1:Y:S02]  /*ae60*/  @!P0 SYNCS.PHASECHK.TRANS64 P0, [R3+URZ+0xd0], R2 ;  /* 0x0000d002030085a7 */ /* 0x000e6400080010ff */
[----:B-1----:R-:W-:Y:S05]  /*ae70*/  @!P0 BRA `(.L_x_19) ;  /* 0xfffffffc00f08947 */ /* 0x002fea000383ffff */
[----:B------:R-:W-:Y:S05]  /*ae80*/  BRA `(.L_x_125) ;  /* 0xffffff6400bc7947 */ /* 0x000fea000383ffff */
.L_x_22:
[----:B-1----:R-:W-:-:S07]  /*ae90*/  MOV R2, UR33 ;  /* 0x0000002100027c02 */ /* 0x002fce0008000f00 */
.L_x_126:
[----:B-1----:R1:W2:Y:S02]  /*aea0*/  SYNCS.PHASECHK.TRANS64.TRYWAIT P0, [R2+URZ+0x18], R5 ;  /* 0x00001805020075a7 */ /* 0x0022a400080011ff */
[----:B--2---:R-:W-:Y:S05]  /*aeb0*/  @!P0 NANOSLEEP.SYNCS 0x989680 ;  /* 0x009896800000895d */ /* 0x004fea0003900000 */
[----:B------:R-:W2:Y:S02]  /*aec0*/  @!P0 SYNCS.PHASECHK.TRANS64 P0, [R2+URZ+0x18], R5 ;  /* 0x00001805020085a7 */ /* 0x000ea400080010ff */
[----:B--2---:R-:W-:Y:S05]  /*aed0*/  @!P0 BRA `(.L_x_126) ;  /* 0xfffffffc00f08947 */ /* 0x004fea000383ffff */
[----:B------:R-:W-:Y:S05]  /*aee0*/  BRA `(.L_x_21) ;  /* 0xffffff68000c7947 */ /* 0x000fea000383ffff */
.L_x_28:
[----:B-1----:R-:W-:-:S07]  /*aef0*/  MOV R2, UR17 ;  /* 0x0000001100027c02 */ /* 0x002fce0008000f00 */
.L_x_127:
[----:B-1----:R1:W2:Y:S02]  /*af00*/  SYNCS.PHASECHK.TRANS64.TRYWAIT P0, [R2+URZ+0x18], R5 ;  /* 0x00001805020075a7 */ /* 0x0022a400080011ff */
[----:B--2---:R-:W-:Y:S05]  /*af10*/  @!P0 NANOSLEEP.SYNCS 0x989680 ;  /* 0x009896800000895d */ /* 0x004fea0003900000 */
[----:B------:R-:W2:Y:S02]  /*af20*/  @!P0 SYNCS.PHASECHK.TRANS64 P0, [R2+URZ+0x18], R5 ;  /* 0x00001805020085a7 */ /* 0x000ea400080010ff */
[----:B--2---:R-:W-:Y:S05]  /*af30*/  @!P0 BRA `(.L_x_127) ;  /* 0xfffffffc00f08947 */ /* 0x004fea000383ffff */
[----:B------:R-:W-:Y:S05]  /*af40*/  BRA `(.L_x_27) ;  /* 0xffffff6800b47947 */ /* 0x000fea000383ffff */
.L_x_32:
[----:B-1----:R1:W2:Y:S02]  /*af50*/  SYNCS.PHASECHK.TRANS64.TRYWAIT P0, [R2+URZ+0x80], R3 ;  /* 0x00008003020075a7 */ /* 0x0022a400080011ff */
[----:B--2---:R-:W-:Y:S05]  /*af60*/  @!P0 NANOSLEEP.SYNCS 0x989680 ;  /* 0x009896800000895d */ /* 0x004fea0003900000 */
[----:B------:R-:W2:Y:S02]  /*af70*/  @!P0 SYNCS.PHASECHK.TRANS64 P0, [R2+URZ+0x80], R3 ;  /* 0x00008003020085a7 */ /* 0x000ea400080010ff */
[----:B--2---:R-:W-:Y:S05]  /*af80*/  @!P0 BRA `(.L_x_32) ;  /* 0xfffffffc00f08947 */ /* 0x004fea000383ffff */
[----:B------:R-:W-:Y:S05]  /*af90*/  BRA `(.L_x_128) ;  /* 0xffffff6c00447947 */ /* 0x000fea000383ffff */
.L_x_36:
[----:B----4-:R-:W-:-:S07]  /*afa0*/  MOV R0, UR5 ;  /* 0x0000000500007c02 */ /* 0x010fce0008000f00 */
.L_x_129:
[----:B-1----:R1:W2:Y:S02]  /*afb0*/  SYNCS.PHASECHK.TRANS64.TRYWAIT P0, [R0+URZ], R3 ;  /* 0x00000003000075a7 */ /* 0x0022a400080011ff */
[----:B--2---:R-:W-:Y:S05]  /*afc0*/  @!P0 NANOSLEEP.SYNCS 0x989680 ;  /* 0x009896800000895d */ /* 0x004fea0003900000 */
[----:B------:R-:W2:Y:S02]  /*afd0*/  @!P0 SYNCS.PHASECHK.TRANS64 P0, [R0+URZ], R3 ;  /* 0x00000003000085a7 */ /* 0x000ea400080010ff */
[----:B--2---:R-:W-:Y:S05]  /*afe0*/  @!P0 BRA `(.L_x_129) ;  /* 0xfffffffc00f08947 */ /* 0x004fea000383ffff */
[----:B------:R-:W-:Y:S05]  /*aff0*/  BRA `(.L_x_130) ;  /* 0xffffff7000b47947 */ /* 0x000fea000383ffff */
.L_x_37:
[----:B----4-:R-:W-:-:S07]  /*b000*/  MOV R0, UR5 ;  /* 0x0000000500007c02 */ /* 0x010fce0008000f00 */
.L_x_131:
[----:B-1----:R1:W2:Y:S02]  /*b010*/  SYNCS.PHASECHK.TRANS64.TRYWAIT P0, [R0+URZ], R3 ;  /* 0x00000003000075a7 */ /* 0x0022a400080011ff */
[----:B--2---:R-:W-:Y:S05]  /*b020*/  @!P0 NANOSLEEP.SYNCS 0x989680 ;  /* 0x009896800000895d */ /* 0x004fea0003900000 */
[----:B------:R-:W2:Y:S02]  /*b030*/  @!P0 SYNCS.PHASECHK.TRANS64 P0, [R0+URZ], R3 ;  /* 0x00000003000085a7 */ /* 0x000ea400080010ff */
[----:B--2---:R-:W-:Y:S05]  /*b040*/  @!P0 BRA `(.L_x_131) ;  /* 0xfffffffc00f08947 */ /* 0x004fea000383ffff */
[----:B------:R-:W-:Y:S05]  /*b050*/  BRA `(.L_x_132) ;  /* 0xffffff7000c07947 */ /* 0x000fea000383ffff */
.L_x_40:
[----:B-1----:R1:W2:Y:S02]  /*b060*/  SYNCS.PHASECHK.TRANS64.TRYWAIT P0, [R0+URZ+0xc0], R5 ;  /* 0x0000c005000075a7 */ /* 0x0022a400080011ff */
[----:B--2---:R-:W-:Y:S05]  /*b070*/  @!P0 NANOSLEEP.SYNCS 0x989680 ;  /* 0x009896800000895d */ /* 0x004fea0003900000 */
[----:B------:R-:W2:Y:S02]  /*b080*/  @!P0 SYNCS.PHASECHK.TRANS64 P0, [R0+URZ+0xc0], R5 ;  /* 0x0000c005000085a7 */ /* 0x000ea400080010ff */
[----:B--2---:R-:W-:Y:S05]  /*b090*/  @!P0 BRA `(.L_x_40) ;  /* 0xfffffffc00f08947 */ /* 0x004fea000383ffff */
[----:B------:R-:W-:Y:S05]  /*b0a0*/  BRA `(.L_x_133) ;  /* 0xffffff74001c7947 */ /* 0x000fea000383ffff */
.L_x_41:
[----:B------:R-:W-:-:S07]  /*b0b0*/  MOV R0, UR5 ;  /* 0x0000000500007c02 */ /* 0x000fce0008000f00 */
.L_x_134:
[----:B-1----:R1:W2:Y:S02]  /*b0c0*/  SYNCS.PHASECHK.TRANS64.TRYWAIT P0, [R0+URZ+0x90], R5 ;  /* 0x00009005000075a7 */ /* 0x0022a400080011ff */
[----:B--2---:R-:W-:Y:S05]  /*b0d0*/  @!P0 NANOSLEEP.SYNCS 0x989680 ;  /* 0x009896800000895d */ /* 0x004fea0003900000 */
[----:B------:R-:W2:Y:S02]  /*b0e0*/  @!P0 SYNCS.PHASECHK.TRANS64 P0, [R0+URZ+0x90], R5 ;  /* 0x00009005000085a7 */ /* 0x000ea400080010ff */
[----:B--2---:R-:W-:Y:S05]  /*b0f0*/  @!P0 BRA `(.L_x_134) ;  /* 0xfffffffc00f08947 */ /* 0x004fea000383ffff */
[----:B------:R-:W-:Y:S05]  /*b100*/  BRA `(.L_x_135) ;  /* 0xffffff74002c7947 */ /* 0x000fea000383ffff */
.L_x_42:
[----:B-1----:R1:W2:Y:S02]  /*b110*/  SYNCS.PHASECHK.TRANS64.TRYWAIT P1, [R0+URZ+0x80], R5 ;  /* 0x00008005000075a7 */ /* 0x0022a400080211ff */
[----:B--2---:R-:W-:Y:S05]  /*b120*/  @!P1 NANOSLEEP.SYNCS 0x989680 ;  /* 0x009896800000995d */ /* 0x004fea0003900000 */
[----:B------:R-:W2:Y:S02]  /*b130*/  @!P1 SYNCS.PHASECHK.TRANS64 P1, [R0+URZ+0x80], R5 ;  /* 0x00008005000095a7 */ /* 0x000ea400080210ff */
[----:B--2---:R-:W-:Y:S05]  /*b140*/  @!P1 BRA `(.L_x_42) ;  /* 0xfffffffc00f09947 */ /* 0x004fea000383ffff */
[----:B------:R-:W-:Y:S05]  /*b150*/  BRA `(.L_x_136) ;  /* 0xffffff74005c7947 */ /* 0x000fea000383ffff */
.L_x_45:
[----:B------:R-:W-:-:S07]  /*b160*/  MOV R0, UR5 ;  /* 0x0000000500007c02 */ /* 0x000fce0008000f00 */
.L_x_137:
[----:B-1----:R1:W2:Y:S02]  /*b170*/  SYNCS.PHASECHK.TRANS64.TRYWAIT P0, [R0+URZ+0x90], R3 ;  /* 0x00009003000075a7 */ /* 0x0022a400080011ff */
[----:B--2---:R-:W-:Y:S05]  /*b180*/  @!P0 NANOSLEEP.SYNCS 0x989680 ;  /* 0x009896800000895d */ /* 0x004fea0003900000 */
[----:B------:R-:W2:Y:S02]  /*b190*/  @!P0 SYNCS.PHASECHK.TRANS64 P0, [R0+URZ+0x90], R3 ;  /* 0x00009003000085a7 */ /* 0x000ea400080010ff */
[----:B--2---:R-:W-:Y:S05]  /*b1a0*/  @!P0 BRA `(.L_x_137) ;  /* 0xfffffffc00f08947 */ /* 0x004fea000383ffff */
[----:B------:R-:W-:Y:S05]  /*b1b0*/  BRA `(.L_x_44) ;  /* 0xffffff7400b07947 */ /* 0x000fea000383ffff */
.L_x_52:
[----:B-1----:R1:W2:Y:S02]  /*b1c0*/  SYNCS.PHASECHK.TRANS64.TRYWAIT P1, [R0+URZ+0x80], R5 ;  /* 0x00008005000075a7 */ /* 0x0022a400080211ff */
[----:B--2---:R-:W-:Y:S05]  /*b1d0*/  @!P1 NANOSLEEP.SYNCS 0x989680 ;  /* 0x009896800000995d */ /* 0x004fea0003900000 */
[----:B------:R-:W2:Y:S02]  /*b1e0*/  @!P1 SYNCS.PHASECHK.TRANS64 P1, [R0+URZ+0x80], R5 ;  /* 0x00008005000095a7 */ /* 0x000ea400080210ff */
[----:B--2---:R-:W-:Y:S05]  /*b1f0*/  @!P1 BRA `(.L_x_52) ;  /* 0xfffffffc00f09947 */ /* 0x004fea000383ffff */
[----:B------:R-:W-:Y:S05]  /*b200*/  BRA `(.L_x_138) ;  /* 0xffffff7c00107947 */ /* 0x000fea000383ffff */
.L_x_53:
[----:B------:R-:W-:-:S07]  /*b210*/  MOV R3, UR8 ;  /* 0x0000000800037c02 */ /* 0x000fce0008000f00 */
.L_x_139:
[----:B-1----:R1:W2:Y:S02]  /*b220*/  SYNCS.PHASECHK.TRANS64.TRYWAIT P0, [R3+URZ+0xb0], R0 ;  /* 0x0000b000030075a7 */ /* 0x0022a400080011ff */
[----:B--2---:R-:W-:Y:S05]  /*b230*/  @!P0 NANOSLEEP.SYNCS 0x989680 ;  /* 0x009896800000895d */ /* 0x004fea0003900000 */
[----:B------:R-:W2:Y:S02]  /*b240*/  @!P0 SYNCS.PHASECHK.TRANS64 P0, [R3+URZ+0xb0], R0 ;  /* 0x0000b000030085a7 */ /* 0x000ea400080010ff */
[----:B--2---:R-:W-:Y:S05]  /*b250*/  @!P0 BRA `(.L_x_139) ;  /* 0xfffffffc00f08947 */ /* 0x004fea000383ffff */
[----:B------:R-:W-:Y:S05]  /*b260*/  BRA `(.L_x_140) ;  /* 0xffffff7c00487947 */ /* 0x000fea000383ffff */
.L_x_56:
[----:B------:R-:W-:Y:S07]  /*b270*/  MOV R0, UR7 ;  /* 0x0000000700007c02 */ /* 0x000fee0008000f00 */
.L_x_141:
[----:B-1----:R1:W2:Y:S02]  /*b280*/  SYNCS.PHASECHK.TRANS64.TRYWAIT P0, [R0+URZ], R3 ;  /* 0x00000003000075a7 */ /* 0x0022a400080011ff */
[----:B--2---:R-:W-:Y:S05]  /*b290*/  @!P0 NANOSLEEP.SYNCS 0x989680 ;  /* 0x009896800000895d */ /* 0x004fea0003900000 */
[----:B------:R-:W2:Y:S02]  /*b2a0*/  @!P0 SYNCS.PHASECHK.TRANS64 P0, [R0+URZ], R3 ;  /* 0x00000003000085a7 */ /* 0x000ea400080010ff */
[----:B--2---:R-:W-:Y:S05]  /*b2b0*/  @!P0 BRA `(.L_x_141) ;  /* 0xfffffffc00f08947 */ /* 0x004fea000383ffff */
[----:B------:R-:W-:Y:S05]  /*b2c0*/  BRA `(.L_x_55) ;  /* 0xffffff7c00647947 */ /* 0x000fea000383ffff */
.L_x_59:
[----:B------:R-:W-:-:S07]  /*b2d0*/  MOV R0, UR5 ;  /* 0x0000000500007c02 */ /* 0x000fce0008000f00 */
.L_x_142:
[----:B--2---:R2:W3:Y:S02]  /*b2e0*/  SYNCS.PHASECHK.TRANS64.TRYWAIT P0, [R0+URZ], R3 ;  /* 0x00000003000075a7 */ /* 0x0044e400080011ff */
[----:B---3--:R-:W-:Y:S05]  /*b2f0*/  @!P0 NANOSLEEP.SYNCS 0x989680 ;  /* 0x009896800000895d */ /* 0x008fea0003900000 */
[----:B------:R-:W3:Y:S02]  /*b300*/  @!P0 SYNCS.PHASECHK.TRANS64 P0, [R0+URZ], R3 ;  /* 0x00000003000085a7 */ /* 0x000ee400080010ff */
[----:B---3--:R-:W-:Y:S05]  /*b310*/  @!P0 BRA `(.L_x_142) ;  /* 0xfffffffc00f08947 */ /* 0x008fea000383ffff */
[----:B------:R-:W-:Y:S05]  /*b320*/  BRA `(.L_x_143) ;  /* 0xffffff8000187947 */ /* 0x000fea000383ffff */
.L_x_60:
[----:B------:R-:W-:-:S07]  /*b330*/  MOV R0, UR7 ;  /* 0x0000000700007c02 */ /* 0x000fce0008000f00 */
.L_x_144:
[----:B--2---:R2:W3:Y:S02]  /*b340*/  SYNCS.PHASECHK.TRANS64.TRYWAIT P0, [R0+URZ], R3 ;  /* 0x00000003000075a7 */ /* 0x0044e400080011ff */
[----:B---3--:R-:W-:Y:S05]  /*b350*/  @!P0 NANOSLEEP.SYNCS 0x989680 ;  /* 0x009896800000895d */ /* 0x008fea0003900000 */
[----:B------:R-:W3:Y:S02]  /*b360*/  @!P0 SYNCS.PHASECHK.TRANS64 P0, [R0+URZ], R3 ;  /* 0x00000003000085a7 */ /* 0x000ee400080010ff */
[----:B---3--:R-:W-:Y:S05]  /*b370*/  @!P0 BRA `(.L_x_144) ;  /* 0xfffffffc00f08947 */ /* 0x008fea000383ffff */
[----:B------:R-:W-:Y:S05]  /*b380*/  BRA `(.L_x_145) ;  /* 0xffffff8000247947 */ /* 0x000fea000383ffff */
.L_x_65:
[----:B--2---:R2:W3:Y:S02]  /*b390*/  SYNCS.PHASECHK.TRANS64.TRYWAIT P0, [R0+URZ+0x80], R3 ;  /* 0x00008003000075a7 */ /* 0x0044e400080011ff */
[----:B---3--:R-:W-:Y:S05]  /*b3a0*/  @!P0 NANOSLEEP.SYNCS 0x989680 ;  /* 0x009896800000895d */ /* 0x008fea0003900000 */
[----:B------:R-:W3:Y:S02]  /*b3b0*/  @!P0 SYNCS.PHASECHK.TRANS64 P0, [R0+URZ+0x80], R3 ;  /* 0x00008003000085a7 */ /* 0x000ee400080010ff */
[----:B---3--:R-:W-:Y:S05]  /*b3c0*/  @!P0 BRA `(.L_x_65) ;  /* 0xfffffffc00f08947 */ /* 0x008fea000383ffff */
[----:B------:R-:W-:Y:S05]  /*b3d0*/  BRA `(.L_x_146) ;  /* 0xffffff8400307947 */ /* 0x000fea000383ffff */
.L_x_68:
[----:B------:R-:W-:Y:S07]  /*b3e0*/  MOV R0, UR7 ;  /* 0x0000000700007c02 */ /* 0x000fee0008000f00 */
.L_x_147:
[----:B--2---:R2:W3:Y:S02]  /*b3f0*/  SYNCS.PHASECHK.TRANS64.TRYWAIT P0, [R0+URZ+0x78], R3 ;  /* 0x00007803000075a7 */ /* 0x0044e400080011ff */
[----:B---3--:R-:W-:Y:S05]  /*b400*/  @!P0 NANOSLEEP.SYNCS 0x989680 ;  /* 0x009896800000895d */ /* 0x008fea0003900000 */
[----:B------:R-:W3:Y:S02]  /*b410*/  @!P0 SYNCS.PHASECHK.TRANS64 P0, [R0+URZ+0x78], R3 ;  /* 0x00007803000085a7 */ /* 0x000ee400080010ff */
[----:B---3--:R-:W-:Y:S05]  /*b420*/  @!P0 BRA `(.L_x_147) ;  /* 0xfffffffc00f08947 */ /* 0x008fea000383ffff */
[----:B------:R-:W-:Y:S05]  /*b430*/  BRA `(.L_x_67) ;  /* 0xffffff8800107947 */ /* 0x000fea000383ffff */
.L_x_71:
[----:B------:R-:W-:Y:S07]  /*b440*/  MOV R3, UR7 ;  /* 0x0000000700037c02 */ /* 0x000fee0008000f00 */
.L_x_148:
[----:B-1----:R1:W2:Y:S02]  /*b450*/  SYNCS.PHASECHK.TRANS64.TRYWAIT P0, [R3+URZ+0x50], R12 ;  /* 0x0000500c030075a7 */ /* 0x0022a400080011ff */
[----:B--2---:R-:W-:Y:S05]  /*b460*/  @!P0 NANOSLEEP.SYNCS 0x989680 ;  /* 0x009896800000895d */ /* 0x004fea0003900000 */
[----:B------:R-:W2:Y:S02]  /*b470*/  @!P0 SYNCS.PHASECHK.TRANS64 P0, [R3+URZ+0x50], R12 ;  /* 0x0000500c030085a7 */ /* 0x000ea400080010ff */
[----:B--2---:R-:W-:Y:S05]  /*b480*/  @!P0 BRA `(.L_x_148) ;  /* 0xfffffffc00f08947 */ /* 0x004fea000383ffff */
[----:B------:R-:W-:Y:S05]  /*b490*/  BRA `(.L_x_149) ;  /* 0xffffff8800887947 */ /* 0x000fea000383ffff */
.L_x_72:
[----:B-1----:R-:W-:Y:S07]  /*b4a0*/  MOV R3, UR7 ;  /* 0x0000000700037c02 */ /* 0x002fee0008000f00 */
.L_x_150:
[----:B-1----:R1:W2:Y:S02]  /*b4b0*/  SYNCS.PHASECHK.TRANS64.TRYWAIT P0, [R3+URZ+0x58], R12 ;  /* 0x0000580c030075a7 */ /* 0x0022a400080011ff */
[----:B--2---:R-:W-:Y:S05]  /*b4c0*/  @!P0 NANOSLEEP.SYNCS 0x989680 ;  /* 0x009896800000895d */ /* 0x004fea0003900000 */
[----:B------:R-:W2:Y:S02]  /*b4d0*/  @!P0 SYNCS.PHASECHK.TRANS64 P0, [R3+URZ+0x58], R12 ;  /* 0x0000580c030085a7 */ /* 0x000ea400080010ff */
[----:B--2---:R-:W-:Y:S05]  /*b4e0*/  @!P0 BRA `(.L_x_150) ;  /* 0xfffffffc00f08947 */ /* 0x004fea000383ffff */
[----:B------:R-:W-:Y:S05]  /*b4f0*/  BRA `(.L_x_151) ;  /* 0xffffff8800c47947 */ /* 0x000fea000383ffff */
.L_x_73:
[----:B-1----:R-:W-:Y:S07]  /*b500*/  MOV R3, UR7 ;  /* 0x0000000700037c02 */ /* 0x002fee0008000f00 */
.L_x_152:
[----:B-1----:R1:W2:Y:S02]  /*b510*/  SYNCS.PHASECHK.TRANS64.TRYWAIT P0, [R3+URZ+0x60], R12 ;  /* 0x0000600c030075a7 */ /* 0x0022a400080011ff */
[----:B--2---:R-:W-:Y:S05]  /*b520*/  @!P0 NANOSLEEP.SYNCS 0x989680 ;  /* 0x009896800000895d */ /* 0x004fea0003900000 */
[----:B------:R-:W2:Y:S02]  /*b530*/  @!P0 SYNCS.PHASECHK.TRANS64 P0, [R3+URZ+0x60], R12 ;  /* 0x0000600c030085a7 */ /* 0x000ea400080010ff */
[----:B--2---:R-:W-:Y:S05]  /*b540*/  @!P0 BRA `(.L_x_152) ;  /* 0xfffffffc00f08947 */ /* 0x004fea000383ffff */
[----:B------:R-:W-:Y:S05]  /*b550*/  BRA `(.L_x_153) ;  /* 0xffffff8c000c7947 */ /* 0x000fea000383ffff */
.L_x_74:
[----:B------:R-:W-:Y:S07]  /*b560*/  MOV R3, UR7 ;  /* 0x0000000700037c02 */ /* 0x000fee0008000f00 */
.L_x_154:
[----:B-1----:R1:W2:Y:S02]  /*b570*/  SYNCS.PHASECHK.TRANS64.TRYWAIT P0, [R3+URZ+0x68], R12 ;  /* 0x0000680c030075a7 */ /* 0x0022a400080011ff */
[----:B--2---:R-:W-:Y:S05]  /*b580*/  @!P0 NANOSLEEP.SYNCS 0x989680 ;  /* 0x009896800000895d */ /* 0x004fea0003900000 */
[----:B------:R-:W2:Y:S02]  /*b590*/  @!P0 SYNCS.PHASECHK.TRANS64 P0, [R3+URZ+0x68], R12 ;  /* 0x0000680c030085a7 */ /* 0x000ea400080010ff */
[----:B--2---:R-:W-:Y:S05]  /*b5a0*/  @!P0 BRA `(.L_x_154) ;  /* 0xfffffffc00f08947 */ /* 0x004fea000383ffff */
[----:B------:R-:W-:Y:S05]  /*b5b0*/  BRA `(.L_x_155) ;  /* 0xffffff8c00947947 */ /* 0x000fea000383ffff */
.L_x_76:
[----:B------:R-:W-:-:S07]  /*b5c0*/  MOV R0, UR7 ;  /* 0x0000000700007c02 */ /* 0x000fce0008000f00 */
.L_x_156:
[----:B-1----:R1:W3:Y:S02]  /*b5d0*/  SYNCS.PHASECHK.TRANS64.TRYWAIT P0, [R0+URZ+0x50], R3 ;  /* 0x00005003000075a7 */ /* 0x0022e400080011ff */
[----:B---3--:R-:W-:Y:S05]  /*b5e0*/  @!P0 NANOSLEEP.SYNCS 0x989680 ;  /* 0x009896800000895d */ /* 0x008fea0003900000 */
[----:B------:R-:W3:Y:S02]  /*b5f0*/  @!P0 SYNCS.PHASECHK.TRANS64 P0, [R0+URZ+0x50], R3 ;  /* 0x00005003000085a7 */ /* 0x000ee400080010ff */
[----:B---3--:R-:W-:Y:S05]  /*b600*/  @!P0 BRA `(.L_x_156) ;  /* 0xfffffffc00f08947 */ /* 0x008fea000383ffff */
[----:B------:R-:W-:Y:S05]  /*b610*/  BRA `(.L_x_157) ;  /* 0xffffff9000047947 */ /* 0x000fea000383ffff */
.L_x_77:
[----:B-1----:R-:W-:-:S07]  /*b620*/  MOV R0, UR7 ;  /* 0x0000000700007c02 */ /* 0x002fce0008000f00 */
.L_x_158:
[----:B-1----:R1:W3:Y:S02]  /*b630*/  SYNCS.PHASECHK.TRANS64.TRYWAIT P0, [R0+URZ+0x58], R3 ;  /* 0x00005803000075a7 */ /* 0x0022e400080011ff */
[----:B---3--:R-:W-:Y:S05]  /*b640*/  @!P0 NANOSLEEP.SYNCS 0x989680 ;  /* 0x009896800000895d */ /* 0x008fea0003900000 */
[----:B------:R-:W3:Y:S02]  /*b650*/  @!P0 SYNCS.PHASECHK.TRANS64 P0, [R0+URZ+0x58], R3 ;  /* 0x00005803000085a7 */ /* 0x000ee400080010ff */
[----:B---3--:R-:W-:Y:S05]  /*b660*/  @!P0 BRA `(.L_x_158) ;  /* 0xfffffffc00f08947 */ /* 0x008fea000383ffff */
[----:B------:R-:W-:Y:S05]  /*b670*/  BRA `(.L_x_159) ;  /* 0xffffff8c00f47947 */ /* 0x000fea000383ffff */
.L_x_78:
[----:B-1----:R-:W-:-:S07]  /*b680*/  MOV R0, UR7 ;  /* 0x0000000700007c02 */ /* 0x002fce0008000f00 */
.L_x_160:
[----:B-1----:R1:W3:Y:S02]  /*b690*/  SYNCS.PHASECHK.TRANS64.TRYWAIT P0, [R0+URZ+0x60], R3 ;  /* 0x00006003000075a7 */ /* 0x0022e400080011ff */
[----:B---3--:R-:W-:Y:S05]  /*b6a0*/  @!P0 NANOSLEEP.SYNCS 0x989680 ;  /* 0x009896800000895d */ /* 0x008fea0003900000 */
[----:B------:R-:W3:Y:S02]  /*b6b0*/  @!P0 SYNCS.PHASECHK.TRANS64 P0, [R0+URZ+0x60], R3 ;  /* 0x00006003000085a7 */ /* 0x000ee400080010ff */
[----:B---3--:R-:W-:Y:S05]  /*b6c0*/  @!P0 BRA `(.L_x_160) ;  /* 0xfffffffc00f08947 */ /* 0x008fea000383ffff */
[----:B------:R-:W-:Y:S05]  /*b6d0*/  BRA `(.L_x_161) ;  /* 0xffffff8c00e47947 */ /* 0x000fea000383ffff */
.L_x_80:
[----:B--2---:R2:W4:Y:S02]  /*b6e0*/  SYNCS.PHASECHK.TRANS64.TRYWAIT P0, [R0+URZ+0x80], R3 ;  /* 0x00008003000075a7 */ /* 0x00452400080011ff */
[----:B----4-:R-:W-:Y:S05]  /*b6f0*/  @!P0 NANOSLEEP.SYNCS 0x989680 ;  /* 0x009896800000895d */ /* 0x010fea0003900000 */
[----:B------:R-:W4:Y:S02]  /*b700*/  @!P0 SYNCS.PHASECHK.TRANS64 P0, [R0+URZ+0x80], R3 ;  /* 0x00008003000085a7 */ /* 0x000f2400080010ff */
[----:B----4-:R-:W-:Y:S05]  /*b710*/  @!P0 BRA `(.L_x_80) ;  /* 0xfffffffc00f08947 */ /* 0x010fea000383ffff */
[----:B------:R-:W-:Y:S05]  /*b720*/  BRA `(.L_x_162) ;  /* 0xffffff9000ac7947 */ /* 0x000fea000383ffff */
.L_x_91:
[----:B-1----:R1:W3:Y:S02]  /*b730*/  SYNCS.PHASECHK.TRANS64.TRYWAIT P1, [R3+URZ+0x30], R0 ;  /* 0x00003000030075a7 */ /* 0x0022e400080211ff */
[----:B---3--:R-:W-:Y:S05]  /*b740*/  @!P1 NANOSLEEP.SYNCS 0x989680 ;  /* 0x009896800000995d */ /* 0x008fea0003900000 */
[----:B------:R-:W3:Y:S02]  /*b750*/  @!P1 SYNCS.PHASECHK.TRANS64 P1, [R3+URZ+0x30], R0 ;  /* 0x00003000030095a7 */ /* 0x000ee400080210ff */
[----:B---3--:R-:W-:Y:S05]  /*b760*/  @!P1 BRA `(.L_x_91) ;  /* 0xfffffffc00f09947 */ /* 0x008fea000383ffff */
[----:B------:R-:W-:Y:S05]  /*b770*/  BRA `(.L_x_90) ;  /* 0xffffff9c00d07947 */ /* 0x000fea000383ffff */
.L_x_93:
[----:B-1----:R1:W4:Y:S02]  /*b780*/  SYNCS.PHASECHK.TRANS64.TRYWAIT P0, [R193+URZ+0xa0], R2 ;  /* 0x0000a002c10075a7 */ /* 0x00232400080011ff */
[----:B----4-:R-:W-:Y:S05]  /*b790*/  @!P0 NANOSLEEP.SYNCS 0x989680 ;  /* 0x009896800000895d */ /* 0x010fea0003900000 */
[----:B------:R-:W4:Y:S02]  /*b7a0*/  @!P0 SYNCS.PHASECHK.TRANS64 P0, [R193+URZ+0xa0], R2 ;  /* 0x0000a002c10085a7 */ /* 0x000f2400080010ff */
[----:B----4-:R-:W-:Y:S05]  /*b7b0*/  @!P0 BRA `(.L_x_93) ;  /* 0xfffffffc00f08947 */ /* 0x010fea000383ffff */
[----:B------:R-:W-:Y:S05]  /*b7c0*/  BRA `(.L_x_92) ;  /* 0xffffffa0002c7947 */ /* 0x000fea000383ffff */
.L_x_102:
[----:B--2---:R2:W3:Y:S02]  /*b7d0*/  SYNCS.PHASECHK.TRANS64.TRYWAIT P0, [R204+URZ+0x30], R3 ;  /* 0x00003003cc0075a7 */ /* 0x0044e400080011ff */
[----:B---3--:R-:W-:Y:S05]  /*b7e0*/  @!P0 NANOSLEEP.SYNCS 0x989680 ;  /* 0x009896800000895d */ /* 0x008fea0003900000 */
[----:B------:R-:W3:Y:S02]  /*b7f0*/  @!P0 SYNCS.PHASECHK.TRANS64 P0, [R204+URZ+0x30], R3 ;  /* 0x00003003cc0085a7 */ /* 0x000ee400080010ff */
[----:B---3--:R-:W-:Y:S05]  /*b800*/  @!P0 BRA `(.L_x_102) ;  /* 0xfffffffc00f08947 */ /* 0x008fea000383ffff */
[----:B------:R-:W-:Y:S05]  /*b810*/  BRA `(.L_x_101) ;  /* 0xffffffb400387947 */ /* 0x000fea000383ffff */
.L_x_111:
[----:B--2---:R2:W3:Y:S02]  /*b820*/  SYNCS.PHASECHK.TRANS64.TRYWAIT P0, [R0+URZ+0x30], R5 ;  /* 0x00003005000075a7 */ /* 0x0044e400080011ff */
[----:B---3--:R-:W-:Y:S05]  /*b830*/  @!P0 NANOSLEEP.SYNCS 0x989680 ;  /* 0x009896800000895d */ /* 0x008fea0003900000 */
[----:B------:R-:W3:Y:S02]  /*b840*/  @!P0 SYNCS.PHASECHK.TRANS64 P0, [R0+URZ+0x30], R5 ;  /* 0x00003005000085a7 */ /* 0x000ee400080010ff */
[----:B---3--:R-:W-:Y:S05]  /*b850*/  @!P0 BRA `(.L_x_111) ;  /* 0xfffffffc00f08947 */ /* 0x008fea000383ffff */
[----:B------:R-:W-:Y:S05]  /*b860*/  BRA `(.L_x_110) ;  /* 0xffffffc800907947 */ /* 0x000fea000383ffff */
.L_x_120:
[----:B--2---:R2:W3:Y:S02]  /*b870*/  SYNCS.PHASECHK.TRANS64.TRYWAIT P0, [R0+URZ+0x30], R3 ;  /* 0x00003003000075a7 */ /* 0x0044e400080011ff */
[----:B---3--:R-:W-:Y:S05]  /*b880*/  @!P0 NANOSLEEP.SYNCS 0x989680 ;  /* 0x009896800000895d */ /* 0x008fea0003900000 */
[----:B------:R-:W3:Y:S02]  /*b890*/  @!P0 SYNCS.PHASECHK.TRANS64 P0, [R0+URZ+0x30], R3 ;  /* 0x00003003000085a7 */ /* 0x000ee400080010ff */
[----:B---3--:R-:W-:Y:S05]  /*b8a0*/  @!P0 BRA `(.L_x_120) ;  /* 0xfffffffc00f08947 */ /* 0x008fea000383ffff */
[----:B------:R-:W-:Y:S05]  /*b8b0*/  BRA `(.L_x_119) ;  /* 0xffffffdc00f47947 */ /* 0x000fea000383ffff */
        .weak           $__internal_0_$__cuda_sm10x_tcgen05_guardrail_trap_col_being_dealloced_not_returned_by_alloc
        .type           $__internal_0_$__cuda_sm10x_tcgen05_guardrail_trap_col_being_dealloced_not_returned_by_alloc,@function
        .size           $__internal_0_$__cuda_sm10x_tcgen05_guardrail_trap_col_being_dealloced_not_returned_by_alloc,($__internal_1_$__cuda_sm10x_tcgen05_guardrail_trap_phase_invalid_during_alloc - $__internal_0_$__cuda_sm10x_tcgen05_guardrail_trap_col_being_dealloced_not_returned_by_alloc)
$__internal_0_$__cuda_sm10x_tcgen05_guardrail_trap_col_being_dealloced_not_returned_by_alloc:
[----:B------:R-:W-:Y:S05]  /*b8c0*/  BPT.TRAP 0x1 ;  /* 0x000000040000795c */ /* 0x000fea0000300000 */
[----:B------:R-:W-:-:S04]  /*b8d0*/  HFMA2 R3, -RZ, RZ, 0, 0 ;  /* 0x00000000ff037431 */ /* 0x000fc800000001ff */
[----:B------:R-:W-:Y:S05]  /*b8e0*/  RET.REL.NODEC R2 `(_ZN7cutlass13device_kernelINS_4gemm6kernel13GemmUniversalIN4cute5tupleIJiiiiEEENS1_10collective13CollectiveMmaINS1_35MainloopSm100TmaUmmaWarpSpecializedILi3ELi2ELi2ENS5_IJNS4_1CILi1EEESB_SB_EEEEENS5_IJNSA_ILi128EEENSA_ILi256EEENSA_ILi64EEEEEENS_12float_e5m2_tENS5_IJlSB_lEEESI_SJ_NS4_8TiledMMAINS4_8MMA_AtomIJNS4_10MMA_TraitsINS4_19SM100_MMA_F8F6F4_SSEJSI_SI_fSE_SF_NS4_17integral_constantINS4_4UMMA5MajorELSQ_0EEESR_NSO_INSP_7ScaleInELSS_0EEEST_EEEEEENS4_6LayoutISC_NS5_IJNSA_ILi0EEESX_SX_EEEEENS5_IJNS4_10UnderscoreES10_S10_EEEEENS4_13SM90_TMA_LOADENS4_14ComposedLayoutINS4_7SwizzleILi2ELi4ELi3EEENS4_18smem_ptr_flag_bitsILi8EEENSW_INS5_IJNSA_ILi8EEESG_EEENS5_IJSG_SB_EEEEEEEvNS4_8identityES13_S1D_vS1E_EENS_8epilogue10collective18CollectiveEpilogueINS1G_23Sm100TmaWarpSpecializedILi4ELi2ELi64ELb0ELb0EEEJSH_NS5_IJNSW_ISE_SB_EENSW_ISG_SB_EEEEESI_SJ_SI_SJ_NS1G_6fusion15FusionCallbacksIS1K_NS1O_17LinearCombinationISI_fSI_fLNS_15FloatRoundStyleE2EEESH_S1N_JEEENS4_5SM1004TMEM4LOAD26SM100_TMEM_LOAD_32dp32b64xES13_S1D_NS4_39AutoVectorizingCopyWithAssumedAlignmentILi128EEENS4_14SM90_TMA_STOREES1D_S1Z_S1Z_EEEvvEEEEvNT_6ParamsE) ;  /* 0xffffff4402c47950 */ /* 0x000fea0003c3ffff */
        .weak           $__internal_1_$__cuda_sm10x_tcgen05_guardrail_trap_phase_invalid_during_alloc
        .type           $__internal_1_$__cuda_sm10x_tcgen05_guardrail_trap_phase_invalid_during_alloc,@function
        .size           $__internal_1_$__cuda_sm10x_tcgen05_guardrail_trap_phase_invalid_during_alloc,($__internal_2_$__cuda_sm10x_tcgen05_guardrail_trap_unallocated_columns_being_dealloced - $__internal_1_$__cuda_sm10x_tcgen05_guardrail_trap_phase_invalid_during_alloc)
$__internal_1_$__cuda_sm10x_tcgen05_guardrail_trap_phase_invalid_during_alloc:
[----:B------:R-:W-:Y:S05]  /*b8f0*/  BPT.TRAP 0x1 ;  /* 0x000000040000795c */ /* 0x000fea0000300000 */
[----:B------:R-:W-:-:S04]  /*b900*/  MOV R3, 0x0 ;  /* 0x0000000000037802 */ /* 0x000fc80000000f00 */
[----:B------:R-:W-:Y:S05]  /*b910*/  RET.REL.NODEC R2 `(_ZN7cutlass13device_kernelINS_4gemm6kernel13GemmUniversalIN4cute5tupleIJiiiiEEENS1_10collective13CollectiveMmaINS1_35MainloopSm100TmaUmmaWarpSpecializedILi3ELi2ELi2ENS5_IJNS4_1CILi1EEESB_SB_EEEEENS5_IJNSA_ILi128EEENSA_ILi256EEENSA_ILi64EEEEEENS_12float_e5m2_tENS5_IJlSB_lEEESI_SJ_NS4_8TiledMMAINS4_8MMA_AtomIJNS4_10MMA_TraitsINS4_19SM100_MMA_F8F6F4_SSEJSI_SI_fSE_SF_NS4_17integral_constantINS4_4UMMA5MajorELSQ_0EEESR_NSO_INSP_7ScaleInELSS_0EEEST_EEEEEENS4_6LayoutISC_NS5_IJNSA_ILi0EEESX_SX_EEEEENS5_IJNS4_10UnderscoreES10_S10_EEEEENS4_13SM90_TMA_LOADENS4_14ComposedLayoutINS4_7SwizzleILi2ELi4ELi3EEENS4_18smem_ptr_flag_bitsILi8EEENSW_INS5_IJNSA_ILi8EEESG_EEENS5_IJSG_SB_EEEEEEEvNS4_8identityES13_S1D_vS1E_EENS_8epilogue10collective18CollectiveEpilogueINS1G_23Sm100TmaWarpSpecializedILi4ELi2ELi64ELb0ELb0EEEJSH_NS5_IJNSW_ISE_SB_EENSW_ISG_SB_EEEEESI_SJ_SI_SJ_NS1G_6fusion15FusionCallbacksIS1K_NS1O_17LinearCombinationISI_fSI_fLNS_15FloatRoundStyleE2EEESH_S1N_JEEENS4_5SM1004TMEM4LOAD26SM100_TMEM_LOAD_32dp32b64xES13_S1D_NS4_39AutoVectorizingCopyWithAssumedAlignmentILi128EEENS4_14SM90_TMA_STOREES1D_S1Z_S1Z_EEEvvEEEEvNT_6ParamsE) ;  /* 0xffffff4402b87950 */ /* 0x000fea0003c3ffff */
        .weak           $__internal_2_$__cuda_sm10x_tcgen05_guardrail_trap_unallocated_columns_being_dealloced
        .type           $__internal_2_$__cuda_sm10x_tcgen05_guardrail_trap_unallocated_columns_being_dealloced,@function
        .size           $__internal_2_$__cuda_sm10x_tcgen05_guardrail_trap_unallocated_columns_being_dealloced,(.L_x_164 - $__internal_2_$__cuda_sm10x_tcgen05_guardrail_trap_unallocated_columns_being_dealloced)
$__internal_2_$__cuda_sm10x_tcgen05_guardrail_trap_unallocated_columns_being_dealloced:
[----:B------:R-:W-:Y:S05]  /*b920*/  BPT.TRAP 0x1 ;  /* 0x000000040000795c */ /* 0x000fea0000300000 */
[----:B------:R-:W-:-:S04]  /*b930*/  HFMA2 R3, -RZ, RZ, 0, 0 ;  /* 0x00000000ff037431 */ /* 0x000fc800000001ff */
[----:B------:R-:W-:Y:S05]  /*b940*/  RET.REL.NODEC R2 `(_ZN7cutlass13device_kernelINS_4gemm6kernel13GemmUniversalIN4cute5tupleIJiiiiEEENS1_10collective13CollectiveMmaINS1_35MainloopSm100TmaUmmaWarpSpecializedILi3ELi2ELi2ENS5_IJNS4_1CILi1EEESB_SB_EEEEENS5_IJNSA_ILi128EEENSA_ILi256EEENSA_ILi64EEEEEENS_12float_e5m2_tENS5_IJlSB_lEEESI_SJ_NS4_8TiledMMAINS4_8MMA_AtomIJNS4_10MMA_TraitsINS4_19SM100_MMA_F8F6F4_SSEJSI_SI_fSE_SF_NS4_17integral_constantINS4_4UMMA5MajorELSQ_0EEESR_NSO_INSP_7ScaleInELSS_0EEEST_EEEEEENS4_6LayoutISC_NS5_IJNSA_ILi0EEESX_SX_EEEEENS5_IJNS4_10UnderscoreES10_S10_EEEEENS4_13SM90_TMA_LOADENS4_14ComposedLayoutINS4_7SwizzleILi2ELi4ELi3EEENS4_18smem_ptr_flag_bitsILi8EEENSW_INS5_IJNSA_ILi8EEESG_EEENS5_IJSG_SB_EEEEEEEvNS4_8identityES13_S1D_vS1E_EENS_8epilogue10collective18CollectiveEpilogueINS1G_23Sm100TmaWarpSpecializedILi4ELi2ELi64ELb0ELb0EEEJSH_NS5_IJNSW_ISE_SB_EENSW_ISG_SB_EEEEESI_SJ_SI_SJ_NS1G_6fusion15FusionCallbacksIS1K_NS1O_17LinearCombinationISI_fSI_fLNS_15FloatRoundStyleE2EEESH_S1N_JEEENS4_5SM1004TMEM4LOAD26SM100_TMEM_LOAD_32dp32b64xES13_S1D_NS4_39AutoVectorizingCopyWithAssumedAlignmentILi128EEENS4_14SM90_TMA_STOREES1D_S1Z_S1Z_EEEvvEEEEvNT_6ParamsE) ;  /* 0xffffff4402ac7950 */ /* 0x000fea0003c3ffff */
.L_x_163:
[----:B------:R-:W-:-:S00]  /*b950*/  BRA `(.L_x_163) ;  /* 0xfffffffc00fc7947 */ /* 0x000fc0000383ffff */
[----:B------:R-:W-:-:S00]  /*b960*/  NOP ;  /* 0x0000000000007918 */ /* 0x000fc00000000000 */
        /* <DEDUP_REMOVED lines=9> */
.L_x_164:


//--------------------- .nv.global.init           --------------------------
	.section	.nv.global.init,"aw",@progbits
.nv.global.init:
	.type		$str$27,@object
	.size		$str$27,($str$28 - $str$27)
$str$27:
        /*0000*/ 	.byte	0x28, 0x61, 0x64, 0x64, 0x72, 0x65, 0x73, 0x73, 0x20, 0x26, 0x20, 0x6d, 0x61, 0x73, 0x6b, 0x29
        /*0010*/ 	.byte	0x20, 0x3d, 0x3d, 0x20, 0x30, 0x00
	.type		$str$28,@object
	.size		$str$28,($str$26 - $str$28)
$str$28:
        /*0016*/ 	.byte	0x2f, 0x74, 0x6d, 0x70, 0x2f, 0x63, 0x75, 0x74, 0x6c, 0x61, 0x73, 0x73, 0x5f, 0x73, 0x77, 0x65
        /*0026*/ 	.byte	0x65, 0x70, 0x5f, 0x73, 0x72, 0x63, 0x2f, 0x69, 0x6e, 0x63, 0x6c, 0x75, 0x64, 0x65, 0x2f, 0x63
        /*0036*/ 	.byte	0x75, 0x74, 0x65, 0x2f, 0x70, 0x6f, 0x69, 0x6e, 0x74, 0x65, 0x72, 0x5f, 0x66, 0x6c, 0x61, 0x67
        /*0046*/ 	.byte	0x67, 0x65, 0x64, 0x2e, 0x68, 0x70, 0x70, 0x00
	.type		$str$26,@object
	.size		$str$26,($str$25 - $str$26)
$str$26:
        /*004e*/ 	.byte	0x2f, 0x74, 0x6d, 0x70, 0x2f, 0x63, 0x75, 0x74, 0x6c, 0x61, 0x73, 0x73, 0x5f, 0x73, 0x77, 0x65
        /*005e*/ 	.byte	0x65, 0x70, 0x5f, 0x73, 0x72, 0x63, 0x2f, 0x69, 0x6e, 0x63, 0x6c, 0x75, 0x64, 0x65, 0x2f, 0x63
        /*006e*/ 	.byte	0x75, 0x74, 0x65, 0x2f, 0x61, 0x74, 0x6f, 0x6d, 0x2f, 0x63, 0x6f, 0x70, 0x79, 0x5f, 0x74, 0x72
        /*007e*/ 	.byte	0x61, 0x69, 0x74, 0x73, 0x5f, 0x73, 0x6d, 0x31, 0x30, 0x30, 0x2e, 0x68, 0x70, 0x70, 0x00
	.type		$str$25,@object
	.size		$str$25,(__unnamed_1 - $str$25)
$str$25:
        /*008d*/ 	.byte	0x28, 0x28, 0x75, 0x69, 0x6e, 0x74, 0x33, 0x32, 0x5f, 0x74, 0x28, 0x74, 0x68, 0x72, 0x65, 0x61
        /*009d*/ 	.byte	0x64, 0x49, 0x64, 0x78, 0x2e, 0x78, 0x29, 0x20, 0x2f, 0x20, 0x33, 0x32, 0x29, 0x20, 0x25, 0x20
        /*00ad*/ 	.byte	0x34, 0x29, 0x20, 0x3d, 0x3d, 0x20, 0x28, 0x28, 0x28, 0x74, 0x6d, 0x65, 0x6d, 0x5f, 0x61, 0x64
        /*00bd*/ 	.byte	0x64, 0x72, 0x20, 0x3e, 0x3e, 0x20, 0x31, 0x36, 0x29, 0x20, 0x2f, 0x20, 0x33, 0x32, 0x29, 0x20
        /*00cd*/ 	.byte	0x25, 0x20, 0x34, 0x29, 0x00
	.type		__unnamed_1,@object
	.size		__unnamed_1,(__unnamed_2 - __unnamed_1)
__unnamed_1:
        /*00d2*/ 	.byte	0x61, 0x75, 0x74, 0x6f, 0x20, 0x63, 0x75, 0x74, 0x65, 0x3a, 0x3a, 0x61, 0x73, 0x5f, 0x70, 0x6f
        /* <DEDUP_REMOVED lines=24> */
        /*0262*/ 	.byte	0x43, 0x3c, 0x38, 0x31, 0x39, 0x32, 0x3e, 0x3e, 0x3e, 0x3e, 0x5d, 0x00
	.type		__unnamed_2,@object
	.size		__unnamed_2,(__unnamed_3 - __unnamed_2)
__unnamed_2:
        /* <DEDUP_REMOVED lines=26> */
	.type		__unnamed_3,@object
	.size		__unnamed_3,(.L_3 - __unnamed_3)
__unnamed_3:
        /* <DEDUP_REMOVED lines=42> */
        /*06aa*/ 	.byte	0x3e, 0x3e, 0x3e, 0x3e, 0x5d, 0x00
.L_3:


//--------------------- .nv.shared._ZN7cutlass13device_kernelINS_4gemm6kernel13GemmUniversalIN4cute5tupleIJiiiiEEENS1_10collective13CollectiveMmaINS1_35MainloopSm100TmaUmmaWarpSpecializedILi3ELi2ELi2ENS5_IJNS4_1CILi1EEESB_SB_EEEEENS5_IJNSA_ILi128EEENSA_ILi256EEENSA_ILi64EEEEEENS_12float_e5m2_tENS5_IJlSB_lEEESI_SJ_NS4_8TiledMMAINS4_8MMA_AtomIJNS4_10MMA_TraitsINS4_19SM100_MMA_F8F6F4_SSEJSI_SI_fSE_SF_NS4_17integral_constantINS4_4UMMA5MajorELSQ_0EEESR_NSO_INSP_7ScaleInELSS_0EEEST_EEEEEENS4_6LayoutISC_NS5_IJNSA_ILi0EEESX_SX_EEEEENS5_IJNS4_10UnderscoreES10_S10_EEEEENS4_13SM90_TMA_LOADENS4_14ComposedLayoutINS4_7SwizzleILi2ELi4ELi3EEENS4_18smem_ptr_flag_bitsILi8EEENSW_INS5_IJNSA_ILi8EEESG_EEENS5_IJSG_SB_EEEEEEEvNS4_8identityES13_S1D_vS1E_EENS_8epilogue10collective18CollectiveEpilogueINS1G_23Sm100TmaWarpSpecializedILi4ELi2ELi64ELb0ELb0EEEJSH_NS5_IJNSW_ISE_SB_EENSW_ISG_SB_EEEEESI_SJ_SI_SJ_NS1G_6fusion15FusionCallbacksIS1K_NS1O_17LinearCombinationISI_fSI_fLNS_15FloatRoundStyleE2EEESH_S1N_JEEENS4_5SM1004TMEM4LOAD26SM100_TMEM_LOAD_32dp32b64xES13_S1D_NS4_39AutoVectorizingCopyWithAssumedAlignmentILi128EEENS4_14SM90_TMA_STOREES1D_S1Z_S1Z_EEEvvEEEEvNT_6ParamsE --------------------------
	.section	.nv.shared._ZN7cutlass13device_kernelINS_4gemm6kernel13GemmUniversalIN4cute5tupleIJiiiiEEENS1_10collective13CollectiveMmaINS1_35MainloopSm100TmaUmmaWarpSpecializedILi3ELi2ELi2ENS5_IJNS4_1CILi1EEESB_SB_EEEEENS5_IJNSA_ILi128EEENSA_ILi256EEENSA_ILi64EEEEEENS_12float_e5m2_tENS5_IJlSB_lEEESI_SJ_NS4_8TiledMMAINS4_8MMA_AtomIJNS4_10MMA_TraitsINS4_19SM100_MMA_F8F6F4_SSEJSI_SI_fSE_SF_NS4_17integral_constantINS4_4UMMA5MajorELSQ_0EEESR_NSO_INSP_7ScaleInELSS_0EEEST_EEEEEENS4_6LayoutISC_NS5_IJNSA_ILi0EEESX_SX_EEEEENS5_IJNS4_10UnderscoreES10_S10_EEEEENS4_13SM90_TMA_LOADENS4_14ComposedLayoutINS4_7SwizzleILi2ELi4ELi3EEENS4_18smem_ptr_flag_bitsILi8EEENSW_INS5_IJNSA_ILi8EEESG_EEENS5_IJSG_SB_EEEEEEEvNS4_8identityES13_S1D_vS1E_EENS_8epilogue10collective18CollectiveEpilogueINS1G_23Sm100TmaWarpSpecializedILi4ELi2ELi64ELb0ELb0EEEJSH_NS5_IJNSW_ISE_SB_EENSW_ISG_SB_EEEEESI_SJ_SI_SJ_NS1G_6fusion15FusionCallbacksIS1K_NS1O_17LinearCombinationISI_fSI_fLNS_15FloatRoundStyleE2EEESH_S1N_JEEENS4_5SM1004TMEM4LOAD26SM100_TMEM_LOAD_32dp32b64xES13_S1D_NS4_39AutoVectorizingCopyWithAssumedAlignmentILi128EEENS4_14SM90_TMA_STOREES1D_S1Z_S1Z_EEEvvEEEEvNT_6ParamsE,"aw",@nobits
	.sectionflags	@""
	.align	16
	.zero		1024


//--------------------- .nv.shared.reserved.0     --------------------------
	.section	.nv.shared.reserved.0,"aw",@nobits
	.weak		__nv_reservedSMEM_offset_0_alias
	.size		__nv_reservedSMEM_offset_0_alias, 0, 64
	.other		__nv_reservedSMEM_offset_0_alias,@"STO_CUDA_RESERVED_SHARED STV_DEFAULT"
__nv_reservedSMEM_offset_0_alias:
	.zero		0
.nv.shared.reserved.0:
	.zero		64
	.weak		__nv_reservedSMEM_tcgen05_partition
	.type		__nv_reservedSMEM_tcgen05_partition,@object
	.size		__nv_reservedSMEM_tcgen05_partition,(.L_0 - __nv_reservedSMEM_tcgen05_partition)
__nv_reservedSMEM_tcgen05_partition:
	.zero		32
.L_0:


//--------------------- .nv.global                --------------------------
	.section	.nv.global,"aw",@nobits
.nv.global:
	.type		_ZN40_INTERNAL_078d8ba1_4_k_cu_53d25afd_203104cute1_E,@object
	.size		_ZN40_INTERNAL_078d8ba1_4_k_cu_53d25afd_203104cute1_E,(_ZN40_INTERNAL_078d8ba1_4_k_cu_53d25afd_203104cuda3std3__45__cpo6cbeginE - _ZN40_INTERNAL_078d8ba1_4_k_cu_53d25afd_203104cute1_E)
_ZN40_INTERNAL_078d8ba1_4_k_cu_53d25afd_203104cute1_E:
	.zero		1
	.type		_ZN40_INTERNAL_078d8ba1_4_k_cu_53d25afd_203104cuda3std3__45__cpo6cbeginE,@object
	.size		_ZN40_INTERNAL_078d8ba1_4_k_cu_53d25afd_203104cuda3std3__45__cpo6cbeginE,(_ZN40_INTERNAL_078d8ba1_4_k_cu_53d25afd_203104cuda3std3__48in_placeE - _ZN40_INTERNAL_078d8ba1_4_k_cu_53d25afd_203104cuda3std3__45__cpo6cbeginE)
_ZN40_INTERNAL_078d8ba1_4_k_cu_53d25afd_203104cuda3std3__45__cpo6cbeginE:
	.zero		1
	.type		_ZN40_INTERNAL_078d8ba1_4_k_cu_53d25afd_203104cuda3std3__48in_placeE,@object
	.size		_ZN40_INTERNAL_078d8ba1_4_k_cu_53d25afd_203104cuda3std3__48in_placeE,(_ZN40_INTERNAL_078d8ba1_4_k_cu_53d25afd_203104cuda3std6ranges3__45__cpo9iter_moveE - _ZN40_INTERNAL_078d8ba1_4_k_cu_53d25afd_203104cuda3std3__48in_placeE)
_ZN40_INTERNAL_078d8ba1_4_k_cu_53d25afd_203104cuda3std3__48in_placeE:
	.zero		1
	.type		_ZN40_INTERNAL_078d8ba1_4_k_cu_53d25afd_203104cuda3std6ranges3__45__cpo9iter_moveE,@object
	.size		_ZN40_INTERNAL_078d8ba1_4_k_cu_53d25afd_203104cuda3std6ranges3__45__cpo9iter_moveE,(_ZN40_INTERNAL_078d8ba1_4_k_cu_53d25afd_203104cuda3std3__45__cpo5beginE - _ZN40_INTERNAL_078d8ba1_4_k_cu_53d25afd_203104cuda3std6ranges3__45__cpo9iter_moveE)
_ZN40_INTERNAL_078d8ba1_4_k_cu_53d25afd_203104cuda3std6ranges3__45__cpo9iter_moveE:
	.zero		1
	.type		_ZN40_INTERNAL_078d8ba1_4_k_cu_53d25afd_203104cuda3std3__45__cpo5beginE,@object
	.size		_ZN40_INTERNAL_078d8ba1_4_k_cu_53d25afd_203104cuda3std3__45__cpo5beginE,(_ZN40_INTERNAL_078d8ba1_4_k_cu_53d25afd_203104cuda3std3__442_GLOBAL__N__078d8ba1_4_k_cu_53d25afd_203106ignoreE - _ZN40_INTERNAL_078d8ba1_4_k_cu_53d25afd_203104cuda3std3__45__cpo5beginE)
_ZN40_INTERNAL_078d8ba1_4_k_cu_53d25afd_203104cuda3std3__45__cpo5beginE:
	.zero		1
	.type		_ZN40_INTERNAL_078d8ba1_4_k_cu_53d25afd_203104cuda3std3__442_GLOBAL__N__078d8ba1_4_k_cu_53d25afd_203106ignoreE,@object
	.size		_ZN40_INTERNAL_078d8ba1_4_k_cu_53d25afd_203104cuda3std3__442_GLOBAL__N__078d8ba1_4_k_cu_53d25afd_203106ignoreE,(_ZN40_INTERNAL_078d8ba1_4_k_cu_53d25afd_203104cute7productE - _ZN40_INTERNAL_078d8ba1_4_k_cu_53d25afd_203104cuda3std3__442_GLOBAL__N__078d8ba1_4_k_cu_53d25afd_203106ignoreE)
_ZN40_INTERNAL_078d8ba1_4_k_cu_53d25afd_203104cuda3std3__442_GLOBAL__N__078d8ba1_4_k_cu_53d25afd_203106ignoreE:
	.zero		1
	.type		_ZN40_INTERNAL_078d8ba1_4_k_cu_53d25afd_203104cute7productE,@object
	.size		_ZN40_INTERNAL_078d8ba1_4_k_cu_53d25afd_203104cute7productE,(_ZN40_INTERNAL_078d8ba1_4_k_cu_53d25afd_203104cuda3std3__45__cpo3endE - _ZN40_INTERNAL_078d8ba1_4_k_cu_53d25afd_203104cute7productE)
_ZN40_INTERNAL_078d8ba1_4_k_cu_53d25afd_203104cute7productE:
	.zero		1
	.type		_ZN40_INTERNAL_078d8ba1_4_k_cu_53d25afd_203104cuda3std3__45__cpo3endE,@object
	.size		_ZN40_INTERNAL_078d8ba1_4_k_cu_53d25afd_203104cuda3std3__45__cpo3endE,(_ZN40_INTERNAL_078d8ba1_4_k_cu_53d25afd_203104cuda3std3__419piecewise_constructE - _ZN40_INTERNAL_078d8ba1_4_k_cu_53d25afd_203104cuda3std3__45__cpo3endE)
_ZN40_INTERNAL_078d8ba1_4_k_cu_53d25afd_203104cuda3std3__45__cpo3endE:
	.zero		1
	.type		_ZN40_INTERNAL_078d8ba1_4_k_cu_53d25afd_203104cuda3std3__419piecewise_constructE,@object
	.size		_ZN40_INTERNAL_078d8ba1_4_k_cu_53d25afd_203104cuda3std3__419piecewise_constructE,(_ZN40_INTERNAL_078d8ba1_4_k_cu_53d25afd_203104cuda3std3__45__cpo4cendE - _ZN40_INTERNAL_078d8ba1_4_k_cu_53d25afd_203104cuda3std3__419piecewise_constructE)
_ZN40_INTERNAL_078d8ba1_4_k_cu_53d25afd_203104cuda3std3__419piecewise_constructE:
	.zero		1
	.type		_ZN40_INTERNAL_078d8ba1_4_k_cu_53d25afd_203104cuda3std3__45__cpo4cendE,@object
	.size		_ZN40_INTERNAL_078d8ba1_4_k_cu_53d25afd_203104cuda3std3__45__cpo4cendE,(_ZN40_INTERNAL_078d8ba1_4_k_cu_53d25afd_203104cuda3std6ranges3__45__cpo4swapE - _ZN40_INTERNAL_078d8ba1_4_k_cu_53d25afd_203104cuda3std3__45__cpo4cendE)
_ZN40_INTERNAL_078d8ba1_4_k_cu_53d25afd_203104cuda3std3__45__cpo4cendE:
	.zero		1
	.type		_ZN40_INTERNAL_078d8ba1_4_k_cu_53d25afd_203104cuda3std6ranges3__45__cpo4swapE,@object
	.size		_ZN40_INTERNAL_078d8ba1_4_k_cu_53d25afd_203104cuda3std6ranges3__45__cpo4swapE,(.L_11 - _ZN40_INTERNAL_078d8ba1_4_k_cu_53d25afd_203104cuda3std6ranges3__45__cpo4swapE)
_ZN40_INTERNAL_078d8ba1_4_k_cu_53d25afd_203104cuda3std6ranges3__45__cpo4swapE:
	.zero		1
.L_11:


//--------------------- .nv.constant0._ZN7cutlass13device_kernelINS_4gemm6kernel13GemmUniversalIN4cute5tupleIJiiiiEEENS1_10collective13CollectiveMmaINS1_35MainloopSm100TmaUmmaWarpSpecializedILi3ELi2ELi2ENS5_IJNS4_1CILi1EEESB_SB_EEEEENS5_IJNSA_ILi128EEENSA_ILi256EEENSA_ILi64EEEEEENS_12float_e5m2_tENS5_IJlSB_lEEESI_SJ_NS4_8TiledMMAINS4_8MMA_AtomIJNS4_10MMA_TraitsINS4_19SM100_MMA_F8F6F4_SSEJSI_SI_fSE_SF_NS4_17integral_constantINS4_4UMMA5MajorELSQ_0EEESR_NSO_INSP_7ScaleInELSS_0EEEST_EEEEEENS4_6LayoutISC_NS5_IJNSA_ILi0EEESX_SX_EEEEENS5_IJNS4_10UnderscoreES10_S10_EEEEENS4_13SM90_TMA_LOADENS4_14ComposedLayoutINS4_7SwizzleILi2ELi4ELi3EEENS4_18smem_ptr_flag_bitsILi8EEENSW_INS5_IJNSA_ILi8EEESG_EEENS5_IJSG_SB_EEEEEEEvNS4_8identityES13_S1D_vS1E_EENS_8epilogue10collective18CollectiveEpilogueINS1G_23Sm100TmaWarpSpecializedILi4ELi2ELi64ELb0ELb0EEEJSH_NS5_IJNSW_ISE_SB_EENSW_ISG_SB_EEEEESI_SJ_SI_SJ_NS1G_6fusion15FusionCallbacksIS1K_NS1O_17LinearCombinationISI_fSI_fLNS_15FloatRoundStyleE2EEESH_S1N_JEEENS4_5SM1004TMEM4LOAD26SM100_TMEM_LOAD_32dp32b64xES13_S1D_NS4_39AutoVectorizingCopyWithAssumedAlignmentILi128EEENS4_14SM90_TMA_STOREES1D_S1Z_S1Z_EEEvvEEEEvNT_6ParamsE --------------------------
	.section	.nv.constant0._ZN7cutlass13device_kernelINS_4gemm6kernel13GemmUniversalIN4cute5tupleIJiiiiEEENS1_10collective13CollectiveMmaINS1_35MainloopSm100TmaUmmaWarpSpecializedILi3ELi2ELi2ENS5_IJNS4_1CILi1EEESB_SB_EEEEENS5_IJNSA_ILi128EEENSA_ILi256EEENSA_ILi64EEEEEENS_12float_e5m2_tENS5_IJlSB_lEEESI_SJ_NS4_8TiledMMAINS4_8MMA_AtomIJNS4_10MMA_TraitsINS4_19SM100_MMA_F8F6F4_SSEJSI_SI_fSE_SF_NS4_17integral_constantINS4_4UMMA5MajorELSQ_0EEESR_NSO_INSP_7ScaleInELSS_0EEEST_EEEEEENS4_6LayoutISC_NS5_IJNSA_ILi0EEESX_SX_EEEEENS5_IJNS4_10UnderscoreES10_S10_EEEEENS4_13SM90_TMA_LOADENS4_14ComposedLayoutINS4_7SwizzleILi2ELi4ELi3EEENS4_18smem_ptr_flag_bitsILi8EEENSW_INS5_IJNSA_ILi8EEESG_EEENS5_IJSG_SB_EEEEEEEvNS4_8identityES13_S1D_vS1E_EENS_8epilogue10collective18CollectiveEpilogueINS1G_23Sm100TmaWarpSpecializedILi4ELi2ELi64ELb0ELb0EEEJSH_NS5_IJNSW_ISE_SB_EENSW_ISG_SB_EEEEESI_SJ_SI_SJ_NS1G_6fusion15FusionCallbacksIS1K_NS1O_17LinearCombinationISI_fSI_fLNS_15FloatRoundStyleE2EEESH_S1N_JEEENS4_5SM1004TMEM4LOAD26SM100_TMEM_LOAD_32dp32b64xES13_S1D_NS4_39AutoVectorizingCopyWithAssumedAlignmentILi128EEENS4_14SM90_TMA_STOREES1D_S1Z_S1Z_EEEvvEEEEvNT_6ParamsE,"a",@progbits
	.sectionflags	@""
	.align	4
.nv.constant0._ZN7cutlass13device_kernelINS_4gemm6kernel13GemmUniversalIN4cute5tupleIJiiiiEEENS1_10collective13CollectiveMmaINS1_35MainloopSm100TmaUmmaWarpSpecializedILi3ELi2ELi2ENS5_IJNS4_1CILi1EEESB_SB_EEEEENS5_IJNSA_ILi128EEENSA_ILi256EEENSA_ILi64EEEEEENS_12float_e5m2_tENS5_IJlSB_lEEESI_SJ_NS4_8TiledMMAINS4_8MMA_AtomIJNS4_10MMA_TraitsINS4_19SM100_MMA_F8F6F4_SSEJSI_SI_fSE_SF_NS4_17integral_constantINS4_4UMMA5MajorELSQ_0EEESR_NSO_INSP_7ScaleInELSS_0EEEST_EEEEEENS4_6LayoutISC_NS5_IJNSA_ILi0EEESX_SX_EEEEENS5_IJNS4_10UnderscoreES10_S10_EEEEENS4_13SM90_TMA_LOADENS4_14ComposedLayoutINS4_7SwizzleILi2ELi4ELi3EEENS4_18smem_ptr_flag_bitsILi8EEENSW_INS5_IJNSA_ILi8EEESG_EEENS5_IJSG_SB_EEEEEEEvNS4_8identityES13_S1D_vS1E_EENS_8epilogue10collective18CollectiveEpilogueINS1G_23Sm100TmaWarpSpecializedILi4ELi2ELi64ELb0ELb0EEEJSH_NS5_IJNSW_ISE_SB_EENSW_ISG_SB_EEEEESI_SJ_SI_SJ_NS1G_6fusion15FusionCallbacksIS1K_NS1O_17LinearCombinationISI_fSI_fLNS_15FloatRoundStyleE2EEESH_S1N_JEEENS4_5SM1004TMEM4LOAD26SM100_TMEM_LOAD_32dp32b64xES13_S1D_NS4_39AutoVectorizingCopyWithAssumedAlignmentILi128EEENS4_14SM90_TMA_STOREES1D_S1Z_S1Z_EEEvvEEEEvNT_6ParamsE:
	.zero		2944


//--------------------- SYMBOLS --------------------------

	.type		.nv.reservedSmem.offset0,@object
	.size		.nv.reservedSmem.offset0,0x4
	.type		.nv.reservedSmem.cap,@object
	.size		.nv.reservedSmem.cap,0x4
	.type		__assertfail,@function
